	.target	sm_90a

	.elftype	@"ET_EXEC"


//--------------------- .note.nv.tkinfo           --------------------------
	.section	.note.nv.tkinfo,"",@"SHT_NOTE"
	.sectionflags	@"SHF_NOTE_NV_TKINFO"
	.tkinfo
        /*0018*/ 	.word	0x00000002
        /*0030*/ 	.string	""
        /*0030*/ 	.string	"ptxas"
        /*0030*/ 	.string	"Cuda compilation tools, release 13.0, V13.0.88"
        /*0030*/ 	.string	"Build cuda_13.0.r13.0/compiler.36424714_0"
        /*0030*/ 	.string	"-arch sm_90a -m 64 "



//--------------------- .note.nv.cuinfo           --------------------------
	.section	.note.nv.cuinfo,"",@"SHT_NOTE"
	.sectionflags	@"SHF_NOTE_NV_CUINFO"
        /*0018*/ 	.short	0x0002
        /*001a*/ 	.short	0x005a
        /*001c*/ 	.short	0x0082
	.zero		2


//--------------------- .nv.info                  --------------------------
	.section	.nv.info,"",@"SHT_CUDA_INFO"
	.align	4


	//----- nvinfo : EIATTR_REGCOUNT
	.align		4
        /*0000*/ 	.byte	0x04, 0x2f
        /*0002*/ 	.short	(.L_15 - .L_14)
	.align		4
.L_14:
        /*0004*/ 	.word	index@(_ZN7cutlass13device_kernelINS_4gemm6kernel13GemmUniversalIN4cute5tupleIJiiiiEEENS1_10collective13CollectiveMmaINS1_34MainloopSm90TmaGmmaWarpSpecializedILi4ENS5_IJNS4_1CILi1EEESB_SB_EEENS1_32KernelTmaWarpSpecializedPingpongEEENS5_IJNSA_ILi64EEENSA_ILi128EEESG_EEENS_6half_tENS5_IJlSB_lEEESI_SJ_NS4_8TiledMMAINS4_8MMA_AtomIJNS4_4SM904GMMA26MMA_64x128x16_F32F16F16_SSILNSN_5MajorE0ELSP_0ELNSN_7ScaleInE1ELSQ_1EEEEEENS4_6LayoutISC_NS5_IJNSA_ILi0EEESU_SU_EEEEENS5_IJNS4_10UnderscoreESX_SX_EEEEENS4_13SM90_TMA_LOADENS4_14ComposedLayoutINS4_7SwizzleILi3ELi4ELi3EEENS4_18smem_ptr_flag_bitsILi16EEENST_INS5_IJNSA_ILi8EEESF_EEENS5_IJSF_SB_EEEEEEEvNS4_8identityES10_S1A_vS1B_EENS_8epilogue10collective6detail29Sm90TmaWarpSpecializedAdapterINS1E_15DefaultEpilogueISI_SJ_SJ_NS1D_6thread17LinearCombinationISI_Li1EffLNS1I_9ScaleType4KindE0ELNS_15FloatRoundStyleE2ESI_EENS1_15EpilogueDefaultEEEEEvvEEEEvNT_6ParamsE)
        /*0008*/ 	.word	0x000000a8


	//----- nvinfo : EIATTR_FRAME_SIZE
	.align		4
.L_15:
        /*000c*/ 	.byte	0x04, 0x11
        /*000e*/ 	.short	(.L_17 - .L_16)
	.align		4
.L_16:
        /*0010*/ 	.word	index@(_ZN7cutlass13device_kernelINS_4gemm6kernel13GemmUniversalIN4cute5tupleIJiiiiEEENS1_10collective13CollectiveMmaINS1_34MainloopSm90TmaGmmaWarpSpecializedILi4ENS5_IJNS4_1CILi1EEESB_SB_EEENS1_32KernelTmaWarpSpecializedPingpongEEENS5_IJNSA_ILi64EEENSA_ILi128EEESG_EEENS_6half_tENS5_IJlSB_lEEESI_SJ_NS4_8TiledMMAINS4_8MMA_AtomIJNS4_4SM904GMMA26MMA_64x128x16_F32F16F16_SSILNSN_5MajorE0ELSP_0ELNSN_7ScaleInE1ELSQ_1EEEEEENS4_6LayoutISC_NS5_IJNSA_ILi0EEESU_SU_EEEEENS5_IJNS4_10UnderscoreESX_SX_EEEEENS4_13SM90_TMA_LOADENS4_14ComposedLayoutINS4_7SwizzleILi3ELi4ELi3EEENS4_18smem_ptr_flag_bitsILi16EEENST_INS5_IJNSA_ILi8EEESF_EEENS5_IJSF_SB_EEEEEEEvNS4_8identityES10_S1A_vS1B_EENS_8epilogue10collective6detail29Sm90TmaWarpSpecializedAdapterINS1E_15DefaultEpilogueISI_SJ_SJ_NS1D_6thread17LinearCombinationISI_Li1EffLNS1I_9ScaleType4KindE0ELNS_15FloatRoundStyleE2ESI_EENS1_15EpilogueDefaultEEEEEvvEEEEvNT_6ParamsE)
        /*0014*/ 	.word	0x00000000


	//----- nvinfo : EIATTR_MIN_STACK_SIZE
	.align		4
.L_17:
        /*0018*/ 	.byte	0x04, 0x12
        /*001a*/ 	.short	(.L_19 - .L_18)
	.align		4
.L_18:
        /*001c*/ 	.word	index@(_ZN7cutlass13device_kernelINS_4gemm6kernel13GemmUniversalIN4cute5tupleIJiiiiEEENS1_10collective13CollectiveMmaINS1_34MainloopSm90TmaGmmaWarpSpecializedILi4ENS5_IJNS4_1CILi1EEESB_SB_EEENS1_32KernelTmaWarpSpecializedPingpongEEENS5_IJNSA_ILi64EEENSA_ILi128EEESG_EEENS_6half_tENS5_IJlSB_lEEESI_SJ_NS4_8TiledMMAINS4_8MMA_AtomIJNS4_4SM904GMMA26MMA_64x128x16_F32F16F16_SSILNSN_5MajorE0ELSP_0ELNSN_7ScaleInE1ELSQ_1EEEEEENS4_6LayoutISC_NS5_IJNSA_ILi0EEESU_SU_EEEEENS5_IJNS4_10UnderscoreESX_SX_EEEEENS4_13SM90_TMA_LOADENS4_14ComposedLayoutINS4_7SwizzleILi3ELi4ELi3EEENS4_18smem_ptr_flag_bitsILi16EEENST_INS5_IJNSA_ILi8EEESF_EEENS5_IJSF_SB_EEEEEEEvNS4_8identityES10_S1A_vS1B_EENS_8epilogue10collective6detail29Sm90TmaWarpSpecializedAdapterINS1E_15DefaultEpilogueISI_SJ_SJ_NS1D_6thread17LinearCombinationISI_Li1EffLNS1I_9ScaleType4KindE0ELNS_15FloatRoundStyleE2ESI_EENS1_15EpilogueDefaultEEEEEvvEEEEvNT_6ParamsE)
        /*0020*/ 	.word	0x00000000
.L_19:


//--------------------- .nv.compat                --------------------------
	.section	.nv.compat,"",@"SHT_CUDA_COMPAT_INFO"
	.align	4
        /*0000*/ 	.byte	0x02, 0x09, 0x01, 0x00, 0x02, 0x02, 0x04, 0x00, 0x02, 0x05, 0x05, 0x00, 0x03, 0x07, 0x01, 0x01
        /*0010*/ 	.byte	0x02, 0x03, 0x01, 0x00, 0x02, 0x06, 0x01, 0x00, 0x04, 0x0b, 0x08, 0x00, 0x00, 0x00, 0x00, 0x00
        /*0020*/ 	.byte	0x00, 0x00, 0x00, 0x00


//--------------------- .nv.info._ZN7cutlass13device_kernelINS_4gemm6kernel13GemmUniversalIN4cute5tupleIJiiiiEEENS1_10collective13CollectiveMmaINS1_34MainloopSm90TmaGmmaWarpSpecializedILi4ENS5_IJNS4_1CILi1EEESB_SB_EEENS1_32KernelTmaWarpSpecializedPingpongEEENS5_IJNSA_ILi64EEENSA_ILi128EEESG_EEENS_6half_tENS5_IJlSB_lEEESI_SJ_NS4_8TiledMMAINS4_8MMA_AtomIJNS4_4SM904GMMA26MMA_64x128x16_F32F16F16_SSILNSN_5MajorE0ELSP_0ELNSN_7ScaleInE1ELSQ_1EEEEEENS4_6LayoutISC_NS5_IJNSA_ILi0EEESU_SU_EEEEENS5_IJNS4_10UnderscoreESX_SX_EEEEENS4_13SM90_TMA_LOADENS4_14ComposedLayoutINS4_7SwizzleILi3ELi4ELi3EEENS4_18smem_ptr_flag_bitsILi16EEENST_INS5_IJNSA_ILi8EEESF_EEENS5_IJSF_SB_EEEEEEEvNS4_8identityES10_S1A_vS1B_EENS_8epilogue10collective6detail29Sm90TmaWarpSpecializedAdapterINS1E_15DefaultEpilogueISI_SJ_SJ_NS1D_6thread17LinearCombinationISI_Li1EffLNS1I_9ScaleType4KindE0ELNS_15FloatRoundStyleE2ESI_EENS1_15EpilogueDefaultEEEEEvvEEEEvNT_6ParamsE --------------------------
	.section	.nv.info._ZN7cutlass13device_kernelINS_4gemm6kernel13GemmUniversalIN4cute5tupleIJiiiiEEENS1_10collective13CollectiveMmaINS1_34MainloopSm90TmaGmmaWarpSpecializedILi4ENS5_IJNS4_1CILi1EEESB_SB_EEENS1_32KernelTmaWarpSpecializedPingpongEEENS5_IJNSA_ILi64EEENSA_ILi128EEESG_EEENS_6half_tENS5_IJlSB_lEEESI_SJ_NS4_8TiledMMAINS4_8MMA_AtomIJNS4_4SM904GMMA26MMA_64x128x16_F32F16F16_SSILNSN_5MajorE0ELSP_0ELNSN_7ScaleInE1ELSQ_1EEEEEENS4_6LayoutISC_NS5_IJNSA_ILi0EEESU_SU_EEEEENS5_IJNS4_10UnderscoreESX_SX_EEEEENS4_13SM90_TMA_LOADENS4_14ComposedLayoutINS4_7SwizzleILi3ELi4ELi3EEENS4_18smem_ptr_flag_bitsILi16EEENST_INS5_IJNSA_ILi8EEESF_EEENS5_IJSF_SB_EEEEEEEvNS4_8identityES10_S1A_vS1B_EENS_8epilogue10collective6detail29Sm90TmaWarpSpecializedAdapterINS1E_15DefaultEpilogueISI_SJ_SJ_NS1D_6thread17LinearCombinationISI_Li1EffLNS1I_9ScaleType4KindE0ELNS_15FloatRoundStyleE2ESI_EENS1_15EpilogueDefaultEEEEEvvEEEEvNT_6ParamsE,"",@"SHT_CUDA_INFO"
	.sectionflags	@""
	.align	4


	//----- nvinfo : EIATTR_CUDA_API_VERSION
	.align		4
        /*0000*/ 	.byte	0x04, 0x37
        /*0002*/ 	.short	(.L_21 - .L_20)
.L_20:
        /*0004*/ 	.word	0x00000082


	//----- nvinfo : EIATTR_KPARAM_INFO
	.align		4
.L_21:
        /*0008*/ 	.byte	0x04, 0x17
        /*000a*/ 	.short	(.L_23 - .L_22)
.L_22:
        /*000c*/ 	.word	0x00000000
        /*0010*/ 	.short	0x0000
        /*0012*/ 	.short	0x0070
        /*0014*/ 	.byte	0x00, 0xf0, 0x01, 0x10


	//----- nvinfo : EIATTR_SPARSE_MMA_MASK
	.align		4
.L_23:
        /*0018*/ 	.byte	0x03, 0x50
        /*001a*/ 	.short	0x0000


	//----- nvinfo : EIATTR_MAXREG_COUNT
	.align		4
        /*001c*/ 	.byte	0x03, 0x1b
        /*001e*/ 	.short	0x00a8


	//----- nvinfo : EIATTR_NUM_BARRIERS
	.align		4
        /*0020*/ 	.byte	0x02, 0x4c
        /*0022*/ 	.byte	0x01
	.zero		1


	//----- nvinfo : EIATTR_EXTERNS
	.align		4
        /*0024*/ 	.byte	0x04, 0x0f
        /*0026*/ 	.short	(.L_25 - .L_24)


	//   ....[0]....
	.align		4
.L_24:
        /*0028*/ 	.word	index@(__assertfail)


	//----- nvinfo : EIATTR_MERCURY_ISA_VERSION
	.align		4
.L_25:
        /*002c*/ 	.byte	0x03, 0x5f
        /*002e*/ 	.short	0x0101


	//----- nvinfo : EIATTR_INT_WARP_WIDE_INSTR_OFFSETS
	.align		4
        /*0030*/ 	.byte	0x04, 0x31
        /*0032*/ 	.short	(.L_27 - .L_26)


	//   ....[0]....
.L_26:
        /*0034*/ 	.word	0x00000470


	//   ....[1]....
        /*0038*/ 	.word	0x00000490


	//   ....[2]....
        /*003c*/ 	.word	0x00000510


	//   ....[3]....
        /*0040*/ 	.word	0x00000520


	//   ....[4]....
        /*0044*/ 	.word	0x00000530


	//   ....[5]....
        /*0048*/ 	.word	0x00000550


	//   ....[6]....
        /*004c*/ 	.word	0x000005b0


	//   ....[7]....
        /*0050*/ 	.word	0x000005d0


	//----- nvinfo : EIATTR_COOP_GROUP_MASK_REGIDS
	.align		4
.L_27:
        /*0054*/ 	.byte	0x04, 0x29
        /*0056*/ 	.short	(.L_29 - .L_28)


	//   ....[0]....
.L_28:
        /*0058*/ 	.word	0xffffffff


	//   ....[1]....
        /*005c*/ 	.word	0xffffffff


	//   ....[2]....
        /*0060*/ 	.word	0xffffffff


	//   ....[3]....
        /*0064*/ 	.word	0xffffffff


	//   ....[4]....
        /*0068*/ 	.word	0xffffffff


	//   ....[5]....
        /*006c*/ 	.word	0xffffffff


	//----- nvinfo : EIATTR_COOP_GROUP_INSTR_OFFSETS
	.align		4
.L_29:
        /*0070*/ 	.byte	0x04, 0x28
        /*0072*/ 	.short	(.L_31 - .L_30)


	//   ....[0]....
.L_30:
        /*0074*/ 	.word	0x00000050


	//   ....[1]....
        /*0078*/ 	.word	0x00000080


	//   ....[2]....
        /*007c*/ 	.word	0x00000180


	//   ....[3]....
        /*0080*/ 	.word	0x00000390


	//   ....[4]....
        /*0084*/ 	.word	0x000003d0


	//   ....[5]....
        /*0088*/ 	.word	0x00000410


	//----- nvinfo : EIATTR_REG_RECONFIG
	.align		4
.L_31:
        /*008c*/ 	.byte	0x01, 0x54
	.zero		2


	//----- nvinfo : EIATTR_SYSCALL_OFFSETS
	.align		4
        /*0090*/ 	.byte	0x04, 0x46
        /*0092*/ 	.short	(.L_33 - .L_32)


	//   ....[0]....
.L_32:
        /*0094*/ 	.word	0x00001770


	//----- nvinfo : EIATTR_MBARRIER_INSTR_OFFSETS
	.align		4
.L_33:
        /*0098*/ 	.byte	0x04, 0x39
        /*009a*/ 	.short	(.L_35 - .L_34)


	//   ....[0]....
.L_34:
        /*009c*/ 	.word	0x00000300
        /*00a0*/ 	.word	0x000000ff
        /*00a4*/ 	.word	0x00000000
        /*00a8*/ 	.short	0x0100
        /*00aa*/ 	.byte	0x09
	.zero		1


	//   ....[1]....
        /*00ac*/ 	.word	0x00000310
        /*00b0*/ 	.word	0x000000ff
        /*00b4*/ 	.word	0x00000020
        /*00b8*/ 	.short	0x0100
        /*00ba*/ 	.byte	0x09
	.zero		1


	//   ....[2]....
        /*00bc*/ 	.word	0x00000320
        /*00c0*/ 	.word	0x000000ff
        /*00c4*/ 	.word	0x00000008
        /*00c8*/ 	.short	0x0100
        /*00ca*/ 	.byte	0x09
	.zero		1


	//   ....[3]....
        /*00cc*/ 	.word	0x00000330
        /*00d0*/ 	.word	0x000000ff
        /*00d4*/ 	.word	0x00000028
        /*00d8*/ 	.short	0x0100
        /*00da*/ 	.byte	0x09
	.zero		1


	//   ....[4]....
        /*00dc*/ 	.word	0x00000340
        /*00e0*/ 	.word	0x000000ff
        /*00e4*/ 	.word	0x00000010
        /*00e8*/ 	.short	0x0100
        /*00ea*/ 	.byte	0x09
	.zero		1


	//   ....[5]....
        /*00ec*/ 	.word	0x00000350
        /*00f0*/ 	.word	0x000000ff
        /*00f4*/ 	.word	0x00000030
        /*00f8*/ 	.short	0x0100
        /*00fa*/ 	.byte	0x09
	.zero		1


	//   ....[6]....
        /*00fc*/ 	.word	0x00000360
        /*0100*/ 	.word	0x000000ff
        /*0104*/ 	.word	0x00000018
        /*0108*/ 	.short	0x0100
        /*010a*/ 	.byte	0x09
	.zero		1


	//   ....[7]....
        /*010c*/ 	.word	0x00000370
        /*0110*/ 	.word	0x000000ff
        /*0114*/ 	.word	0x00000038
        /*0118*/ 	.short	0x0100
        /*011a*/ 	.byte	0x09
	.zero		1


	//   ....[8]....
        /*011c*/ 	.word	0x000005f0
        /*0120*/ 	.word	0x000000ff
        /*0124*/ 	.word	0x00000070
        /*0128*/ 	.short	0x0100
        /*012a*/ 	.byte	0x09
	.zero		1


	//   ....[9]....
        /*012c*/ 	.word	0x00000600
        /*0130*/ 	.word	0x000000ff
        /*0134*/ 	.word	0x00000078
        /*0138*/ 	.short	0x0100
        /*013a*/ 	.byte	0x09
	.zero		1


	//   ....[10]....
        /*013c*/ 	.word	0x00000640
        /*0140*/ 	.word	0x000000ff
        /*0144*/ 	.word	0x00000050
        /*0148*/ 	.short	0x0100
        /*014a*/ 	.byte	0x0a
	.zero		1


	//   ....[11]....
        /*014c*/ 	.word	0x00000660
        /*0150*/ 	.word	0x000000ff
        /*0154*/ 	.word	0x00000058
        /*0158*/ 	.short	0x0100
        /*015a*/ 	.byte	0x0a
	.zero		1


	//   ....[12]....
        /*015c*/ 	.word	0x00000670
        /*0160*/ 	.word	0x000000ff
        /*0164*/ 	.word	0x00000060
        /*0168*/ 	.short	0x0100
        /*016a*/ 	.byte	0x0a
	.zero		1


	//   ....[13]....
        /*016c*/ 	.word	0x00000680
        /*0170*/ 	.word	0x000000ff
        /*0174*/ 	.word	0x00000068
        /*0178*/ 	.short	0x0100
        /*017a*/ 	.byte	0x0a
	.zero		1


	//   ....[14]....
        /*017c*/ 	.word	0x00001630
        /*0180*/ 	.word	0x0000005f
        /*0184*/ 	.word	0xfffffff8
        /*0188*/ 	.short	0x010a
        /*018a*/ 	.byte	0x3f
	.zero		1


	//   ....[15]....
        /*018c*/ 	.word	0x00001800
        /*0190*/ 	.word	0x00000003
        /*0194*/ 	.word	0x00000000
        /*0198*/ 	.short	0x010a
        /*019a*/ 	.byte	0x3f
	.zero		1


	//   ....[16]....
        /*019c*/ 	.word	0x00001860
        /*01a0*/ 	.word	0x00000003
        /*01a4*/ 	.word	0x00000000
        /*01a8*/ 	.short	0x010a
        /*01aa*/ 	.byte	0x3f
	.zero		1


	//   ....[17]....
        /*01ac*/ 	.word	0x00001d80
        /*01b0*/ 	.word	0x000000ff
        /*01b4*/ 	.word	0x00000000
        /*01b8*/ 	.short	0x010a
        /*01ba*/ 	.byte	0x04
	.zero		1


	//   ....[18]....
        /*01bc*/ 	.word	0x00001dc0
        /*01c0*/ 	.word	0x000000ff
        /*01c4*/ 	.word	0x00000000
        /*01c8*/ 	.short	0x010a
        /*01ca*/ 	.byte	0x04
	.zero		1


	//   ....[19]....
        /*01cc*/ 	.word	0x000021f0
        /*01d0*/ 	.word	0x000000ff
        /*01d4*/ 	.word	0x00000000
        /*01d8*/ 	.short	0x0101
        /*01da*/ 	.byte	0x04
	.zero		1


	//   ....[20]....
        /*01dc*/ 	.word	0x000022e0
        /*01e0*/ 	.word	0x00000063
        /*01e4*/ 	.word	0x00000000
        /*01e8*/ 	.short	0x0101
        /*01ea*/ 	.byte	0x32
	.zero		1


	//   ....[21]....
        /*01ec*/ 	.word	0x000023a0
        /*01f0*/ 	.word	0x000000ff
        /*01f4*/ 	.word	0x00000000
        /*01f8*/ 	.short	0x0101
        /*01fa*/ 	.byte	0x04
	.zero		1


	//   ....[22]....
        /*01fc*/ 	.word	0x000023f0
        /*0200*/ 	.word	0x0000005f
        /*0204*/ 	.word	0x00000008
        /*0208*/ 	.short	0x010a
        /*020a*/ 	.byte	0x3f
	.zero		1


	//   ....[23]....
        /*020c*/ 	.word	0x000064f0
        /*0210*/ 	.word	0x00000060
        /*0214*/ 	.word	0x00000000
        /*0218*/ 	.short	0x0101
        /*021a*/ 	.byte	0x32
	.zero		1


	//   ....[24]....
        /*021c*/ 	.word	0x00006f00
        /*0220*/ 	.word	0x00000007
        /*0224*/ 	.word	0x00000020
        /*0228*/ 	.short	0x010a
        /*022a*/ 	.byte	0x3f
	.zero		1


	//   ....[25]....
        /*022c*/ 	.word	0x00007360
        /*0230*/ 	.word	0x00000003
        /*0234*/ 	.word	0x00000078
        /*0238*/ 	.short	0x0101
        /*023a*/ 	.byte	0x3f
	.zero		1


	//   ....[26]....
        /*023c*/ 	.word	0x00007ad0
        /*0240*/ 	.word	0x00000007
        /*0244*/ 	.word	0x00000000
        /*0248*/ 	.short	0x010a
        /*024a*/ 	.byte	0x3f
	.zero		1


	//   ....[27]....
        /*024c*/ 	.word	0x00007b50
        /*0250*/ 	.word	0x00000009
        /*0254*/ 	.word	0x00000000
        /*0258*/ 	.short	0x010a
        /*025a*/ 	.byte	0x3f
	.zero		1


	//   ....[28]....
        /*025c*/ 	.word	0x00007be0
        /*0260*/ 	.word	0x00000006
        /*0264*/ 	.word	0x00000000
        /*0268*/ 	.short	0x010a
        /*026a*/ 	.byte	0x3f
	.zero		1


	//   ....[29]....
        /*026c*/ 	.word	0x00007c70
        /*0270*/ 	.word	0x00000003
        /*0274*/ 	.word	0x00000000
        /*0278*/ 	.short	0x010a
        /*027a*/ 	.byte	0x3f
	.zero		1


	//   ....[30]....
        /*027c*/ 	.word	0x00007cd0
        /*0280*/ 	.word	0x0000005f
        /*0284*/ 	.word	0xfffffff8
        /*0288*/ 	.short	0x010a
        /*028a*/ 	.byte	0x3f
	.zero		1


	//   ....[31]....
        /*028c*/ 	.word	0x00007d20
        /*0290*/ 	.word	0x00000003
        /*0294*/ 	.word	0x00000000
        /*0298*/ 	.short	0x010a
        /*029a*/ 	.byte	0x3f
	.zero		1


	//   ....[32]....
        /*029c*/ 	.word	0x00007d80
        /*02a0*/ 	.word	0x00000004
        /*02a4*/ 	.word	0x00000000
        /*02a8*/ 	.short	0x010a
        /*02aa*/ 	.byte	0x3f
	.zero		1


	//   ....[33]....
        /*02ac*/ 	.word	0x00007dd0
        /*02b0*/ 	.word	0x0000005f
        /*02b4*/ 	.word	0x00000008
        /*02b8*/ 	.short	0x010a
        /*02ba*/ 	.byte	0x3f
	.zero		1


	//   ....[34]....
        /*02bc*/ 	.word	0x00007ea0
        /*02c0*/ 	.word	0x00000007
        /*02c4*/ 	.word	0x00000020
        /*02c8*/ 	.short	0x010a
        /*02ca*/ 	.byte	0x3f
	.zero		1


	//   ....[35]....
        /*02cc*/ 	.word	0x00007f70
        /*02d0*/ 	.word	0x00000007
        /*02d4*/ 	.word	0x00000000
        /*02d8*/ 	.short	0x010a
        /*02da*/ 	.byte	0x3f
	.zero		1


	//   ....[36]....
        /*02dc*/ 	.word	0x00007fc0
        /*02e0*/ 	.word	0x00000009
        /*02e4*/ 	.word	0x00000000
        /*02e8*/ 	.short	0x010a
        /*02ea*/ 	.byte	0x3f
	.zero		1


	//   ....[37]....
        /*02ec*/ 	.word	0x00008010
        /*02f0*/ 	.word	0x00000006
        /*02f4*/ 	.word	0x00000000
        /*02f8*/ 	.short	0x010a
        /*02fa*/ 	.byte	0x3f
	.zero		1


	//----- nvinfo : EIATTR_NUM_MBARRIERS
	.align		4
.L_35:
        /*02fc*/ 	.byte	0x03, 0x38
        /*02fe*/ 	.short	0x000e


	//----- nvinfo : EIATTR_EXIT_INSTR_OFFSETS
	.align		4
        /*0300*/ 	.byte	0x04, 0x1c
        /*0302*/ 	.short	(.L_37 - .L_36)


	//   ....[0]....
.L_36:
        /*0304*/ 	.word	0x00001240


	//   ....[1]....
        /*0308*/ 	.word	0x000012a0


	//   ....[2]....
        /*030c*/ 	.word	0x00006c30


	//   ....[3]....
        /*0310*/ 	.word	0x00006c60


	//   ....[4]....
        /*0314*/ 	.word	0x00007cc0


	//----- nvinfo : EIATTR_MAX_THREADS
	.align		4
.L_37:
        /*0318*/ 	.byte	0x04, 0x05
        /*031a*/ 	.short	(.L_39 - .L_38)
.L_38:
        /*031c*/ 	.word	0x00000180
        /*0320*/ 	.word	0x00000001
        /*0324*/ 	.word	0x00000001


	//----- nvinfo : EIATTR_CRS_STACK_SIZE
	.align		4
.L_39:
        /*0328*/ 	.byte	0x04, 0x1e
        /*032a*/ 	.short	(.L_41 - .L_40)
.L_40:
        /*032c*/ 	.word	0x00000000


	//----- nvinfo : EIATTR_CBANK_PARAM_SIZE
	.align		4
.L_41:
        /*0330*/ 	.byte	0x03, 0x19
        /*0332*/ 	.short	0x0470


	//----- nvinfo : EIATTR_PARAM_CBANK
	.align		4
        /*0334*/ 	.byte	0x04, 0x0a
        /*0336*/ 	.short	(.L_43 - .L_42)
	.align		4
.L_42:
        /*0338*/ 	.word	index@(.nv.constant0._ZN7cutlass13device_kernelINS_4gemm6kernel13GemmUniversalIN4cute5tupleIJiiiiEEENS1_10collective13CollectiveMmaINS1_34MainloopSm90TmaGmmaWarpSpecializedILi4ENS5_IJNS4_1CILi1EEESB_SB_EEENS1_32KernelTmaWarpSpecializedPingpongEEENS5_IJNSA_ILi64EEENSA_ILi128EEESG_EEENS_6half_tENS5_IJlSB_lEEESI_SJ_NS4_8TiledMMAINS4_8MMA_AtomIJNS4_4SM904GMMA26MMA_64x128x16_F32F16F16_SSILNSN_5MajorE0ELSP_0ELNSN_7ScaleInE1ELSQ_1EEEEEENS4_6LayoutISC_NS5_IJNSA_ILi0EEESU_SU_EEEEENS5_IJNS4_10UnderscoreESX_SX_EEEEENS4_13SM90_TMA_LOADENS4_14ComposedLayoutINS4_7SwizzleILi3ELi4ELi3EEENS4_18smem_ptr_flag_bitsILi16EEENST_INS5_IJNSA_ILi8EEESF_EEENS5_IJSF_SB_EEEEEEEvNS4_8identityES10_S1A_vS1B_EENS_8epilogue10collective6detail29Sm90TmaWarpSpecializedAdapterINS1E_15DefaultEpilogueISI_SJ_SJ_NS1D_6thread17LinearCombinationISI_Li1EffLNS1I_9ScaleType4KindE0ELNS_15FloatRoundStyleE2ESI_EENS1_15EpilogueDefaultEEEEEvvEEEEvNT_6ParamsE)
        /*033c*/ 	.short	0x0210
        /*033e*/ 	.short	0x0470


	//----- nvinfo : EIATTR_SW_WAR
	.align		4
.L_43:
        /*0340*/ 	.byte	0x04, 0x36
        /*0342*/ 	.short	(.L_45 - .L_44)
.L_44:
        /*0344*/ 	.word	0x00000008
.L_45:


//--------------------- .nv.callgraph             --------------------------
	.section	.nv.callgraph,"",@"SHT_CUDA_CALLGRAPH"
	.align	4
	.sectionentsize	8
	.align		4
        /*0000*/ 	.word	0x00000000
	.align		4
        /*0004*/ 	.word	0xffffffff
	.align		4
        /*0008*/ 	.word	index@(_ZN7cutlass13device_kernelINS_4gemm6kernel13GemmUniversalIN4cute5tupleIJiiiiEEENS1_10collective13CollectiveMmaINS1_34MainloopSm90TmaGmmaWarpSpecializedILi4ENS5_IJNS4_1CILi1EEESB_SB_EEENS1_32KernelTmaWarpSpecializedPingpongEEENS5_IJNSA_ILi64EEENSA_ILi128EEESG_EEENS_6half_tENS5_IJlSB_lEEESI_SJ_NS4_8TiledMMAINS4_8MMA_AtomIJNS4_4SM904GMMA26MMA_64x128x16_F32F16F16_SSILNSN_5MajorE0ELSP_0ELNSN_7ScaleInE1ELSQ_1EEEEEENS4_6LayoutISC_NS5_IJNSA_ILi0EEESU_SU_EEEEENS5_IJNS4_10UnderscoreESX_SX_EEEEENS4_13SM90_TMA_LOADENS4_14ComposedLayoutINS4_7SwizzleILi3ELi4ELi3EEENS4_18smem_ptr_flag_bitsILi16EEENST_INS5_IJNSA_ILi8EEESF_EEENS5_IJSF_SB_EEEEEEEvNS4_8identityES10_S1A_vS1B_EENS_8epilogue10collective6detail29Sm90TmaWarpSpecializedAdapterINS1E_15DefaultEpilogueISI_SJ_SJ_NS1D_6thread17LinearCombinationISI_Li1EffLNS1I_9ScaleType4KindE0ELNS_15FloatRoundStyleE2ESI_EENS1_15EpilogueDefaultEEEEEvvEEEEvNT_6ParamsE)
	.align		4
        /*000c*/ 	.word	index@(__assertfail)
	.align		4
        /*0010*/ 	.word	0x00000000
	.align		4
        /*0014*/ 	.word	0xfffffffe
	.align		4
        /*0018*/ 	.word	0x00000000
	.align		4
        /*001c*/ 	.word	0xfffffffd
	.align		4
        /*0020*/ 	.word	0x00000000
	.align		4
        /*0024*/ 	.word	0xfffffffc


//--------------------- .nv.constant4             --------------------------
	.section	.nv.constant4,"a",@progbits
	.align	8
	.align		8
.nv.constant4:
        /*0000*/ 	.dword	__assertfail
	.align		8
        /*0008*/ 	.dword	__unnamed_1
	.align		8
        /*0010*/ 	.dword	_ZN39_INTERNAL_4eec45b5_4_k_cu_a2ac2246_30884cuda3std3__45__cpo5beginE
	.align		8
        /*0018*/ 	.dword	_ZN39_INTERNAL_4eec45b5_4_k_cu_a2ac2246_30884cuda3std3__45__cpo3endE
	.align		8
        /*0020*/ 	.dword	_ZN39_INTERNAL_4eec45b5_4_k_cu_a2ac2246_30884cuda3std3__45__cpo6cbeginE
	.align		8
        /*0028*/ 	.dword	_ZN39_INTERNAL_4eec45b5_4_k_cu_a2ac2246_30884cuda3std3__45__cpo4cendE
	.align		8
        /*0030*/ 	.dword	_ZN39_INTERNAL_4eec45b5_4_k_cu_a2ac2246_30884cuda3std3__441_GLOBAL__N__4eec45b5_4_k_cu_a2ac2246_30886ignoreE
	.align		8
        /*0038*/ 	.dword	_ZN39_INTERNAL_4eec45b5_4_k_cu_a2ac2246_30884cuda3std3__419piecewise_constructE
	.align		8
        /*0040*/ 	.dword	_ZN39_INTERNAL_4eec45b5_4_k_cu_a2ac2246_30884cuda3std3__48in_placeE
	.align		8
        /*0048*/ 	.dword	_ZN39_INTERNAL_4eec45b5_4_k_cu_a2ac2246_30884cuda3std6ranges3__45__cpo4swapE
	.align		8
        /*0050*/ 	.dword	_ZN39_INTERNAL_4eec45b5_4_k_cu_a2ac2246_30884cuda3std6ranges3__45__cpo9iter_moveE
	.align		8
        /*0058*/ 	.dword	_ZN39_INTERNAL_4eec45b5_4_k_cu_a2ac2246_30884cute7productE
	.align		8
        /*0060*/ 	.dword	_ZN39_INTERNAL_4eec45b5_4_k_cu_a2ac2246_30884cute1_E
	.align		8
        /*0068*/ 	.dword	$str$22
	.align		8
        /*0070*/ 	.dword	$str$23


//--------------------- .text._ZN7cutlass13device_kernelINS_4gemm6kernel13GemmUniversalIN4cute5tupleIJiiiiEEENS1_10collective13CollectiveMmaINS1_34MainloopSm90TmaGmmaWarpSpecializedILi4ENS5_IJNS4_1CILi1EEESB_SB_EEENS1_32KernelTmaWarpSpecializedPingpongEEENS5_IJNSA_ILi64EEENSA_ILi128EEESG_EEENS_6half_tENS5_IJlSB_lEEESI_SJ_NS4_8TiledMMAINS4_8MMA_AtomIJNS4_4SM904GMMA26MMA_64x128x16_F32F16F16_SSILNSN_5MajorE0ELSP_0ELNSN_7ScaleInE1ELSQ_1EEEEEENS4_6LayoutISC_NS5_IJNSA_ILi0EEESU_SU_EEEEENS5_IJNS4_10UnderscoreESX_SX_EEEEENS4_13SM90_TMA_LOADENS4_14ComposedLayoutINS4_7SwizzleILi3ELi4ELi3EEENS4_18smem_ptr_flag_bitsILi16EEENST_INS5_IJNSA_ILi8EEESF_EEENS5_IJSF_SB_EEEEEEEvNS4_8identityES10_S1A_vS1B_EENS_8epilogue10collective6detail29Sm90TmaWarpSpecializedAdapterINS1E_15DefaultEpilogueISI_SJ_SJ_NS1D_6thread17LinearCombinationISI_Li1EffLNS1I_9ScaleType4KindE0ELNS_15FloatRoundStyleE2ESI_EENS1_15EpilogueDefaultEEEEEvvEEEEvNT_6ParamsE --------------------------
	.section	.text._ZN7cutlass13device_kernelINS_4gemm6kernel13GemmUniversalIN4cute5tupleIJiiiiEEENS1_10collective13CollectiveMmaINS1_34MainloopSm90TmaGmmaWarpSpecializedILi4ENS5_IJNS4_1CILi1EEESB_SB_EEENS1_32KernelTmaWarpSpecializedPingpongEEENS5_IJNSA_ILi64EEENSA_ILi128EEESG_EEENS_6half_tENS5_IJlSB_lEEESI_SJ_NS4_8TiledMMAINS4_8MMA_AtomIJNS4_4SM904GMMA26MMA_64x128x16_F32F16F16_SSILNSN_5MajorE0ELSP_0ELNSN_7ScaleInE1ELSQ_1EEEEEENS4_6LayoutISC_NS5_IJNSA_ILi0EEESU_SU_EEEEENS5_IJNS4_10UnderscoreESX_SX_EEEEENS4_13SM90_TMA_LOADENS4_14ComposedLayoutINS4_7SwizzleILi3ELi4ELi3EEENS4_18smem_ptr_flag_bitsILi16EEENST_INS5_IJNSA_ILi8EEESF_EEENS5_IJSF_SB_EEEEEEEvNS4_8identityES10_S1A_vS1B_EENS_8epilogue10collective6detail29Sm90TmaWarpSpecializedAdapterINS1E_15DefaultEpilogueISI_SJ_SJ_NS1D_6thread17LinearCombinationISI_Li1EffLNS1I_9ScaleType4KindE0ELNS_15FloatRoundStyleE2ESI_EENS1_15EpilogueDefaultEEEEEvvEEEEvNT_6ParamsE,"ax",@progbits
	.align	128
.text._ZN7cutlass13device_kernelINS_4gemm6kernel13GemmUniversalIN4cute5tupleIJiiiiEEENS1_10collective13CollectiveMmaINS1_34MainloopSm90TmaGmmaWarpSpecializedILi4ENS5_IJNS4_1CILi1EEESB_SB_EEENS1_32KernelTmaWarpSpecializedPingpongEEENS5_IJNSA_ILi64EEENSA_ILi128EEESG_EEENS_6half_tENS5_IJlSB_lEEESI_SJ_NS4_8TiledMMAINS4_8MMA_AtomIJNS4_4SM904GMMA26MMA_64x128x16_F32F16F16_SSILNSN_5MajorE0ELSP_0ELNSN_7ScaleInE1ELSQ_1EEEEEENS4_6LayoutISC_NS5_IJNSA_ILi0EEESU_SU_EEEEENS5_IJNS4_10UnderscoreESX_SX_EEEEENS4_13SM90_TMA_LOADENS4_14ComposedLayoutINS4_7SwizzleILi3ELi4ELi3EEENS4_18smem_ptr_flag_bitsILi16EEENST_INS5_IJNSA_ILi8EEESF_EEENS5_IJSF_SB_EEEEEEEvNS4_8identityES10_S1A_vS1B_EENS_8epilogue10collective6detail29Sm90TmaWarpSpecializedAdapterINS1E_15DefaultEpilogueISI_SJ_SJ_NS1D_6thread17LinearCombinationISI_Li1EffLNS1I_9ScaleType4KindE0ELNS_15FloatRoundStyleE2ESI_EENS1_15EpilogueDefaultEEEEEvvEEEEvNT_6ParamsE:
        .type           _ZN7cutlass13device_kernelINS_4gemm6kernel13GemmUniversalIN4cute5tupleIJiiiiEEENS1_10collective13CollectiveMmaINS1_34MainloopSm90TmaGmmaWarpSpecializedILi4ENS5_IJNS4_1CILi1EEESB_SB_EEENS1_32KernelTmaWarpSpecializedPingpongEEENS5_IJNSA_ILi64EEENSA_ILi128EEESG_EEENS_6half_tENS5_IJlSB_lEEESI_SJ_NS4_8TiledMMAINS4_8MMA_AtomIJNS4_4SM904GMMA26MMA_64x128x16_F32F16F16_SSILNSN_5MajorE0ELSP_0ELNSN_7ScaleInE1ELSQ_1EEEEEENS4_6LayoutISC_NS5_IJNSA_ILi0EEESU_SU_EEEEENS5_IJNS4_10UnderscoreESX_SX_EEEEENS4_13SM90_TMA_LOADENS4_14ComposedLayoutINS4_7SwizzleILi3ELi4ELi3EEENS4_18smem_ptr_flag_bitsILi16EEENST_INS5_IJNSA_ILi8EEESF_EEENS5_IJSF_SB_EEEEEEEvNS4_8identityES10_S1A_vS1B_EENS_8epilogue10collective6detail29Sm90TmaWarpSpecializedAdapterINS1E_15DefaultEpilogueISI_SJ_SJ_NS1D_6thread17LinearCombinationISI_Li1EffLNS1I_9ScaleType4KindE0ELNS_15FloatRoundStyleE2ESI_EENS1_15EpilogueDefaultEEEEEvvEEEEvNT_6ParamsE,@function
        .size           _ZN7cutlass13device_kernelINS_4gemm6kernel13GemmUniversalIN4cute5tupleIJiiiiEEENS1_10collective13CollectiveMmaINS1_34MainloopSm90TmaGmmaWarpSpecializedILi4ENS5_IJNS4_1CILi1EEESB_SB_EEENS1_32KernelTmaWarpSpecializedPingpongEEENS5_IJNSA_ILi64EEENSA_ILi128EEESG_EEENS_6half_tENS5_IJlSB_lEEESI_SJ_NS4_8TiledMMAINS4_8MMA_AtomIJNS4_4SM904GMMA26MMA_64x128x16_F32F16F16_SSILNSN_5MajorE0ELSP_0ELNSN_7ScaleInE1ELSQ_1EEEEEENS4_6LayoutISC_NS5_IJNSA_ILi0EEESU_SU_EEEEENS5_IJNS4_10UnderscoreESX_SX_EEEEENS4_13SM90_TMA_LOADENS4_14ComposedLayoutINS4_7SwizzleILi3ELi4ELi3EEENS4_18smem_ptr_flag_bitsILi16EEENST_INS5_IJNSA_ILi8EEESF_EEENS5_IJSF_SB_EEEEEEEvNS4_8identityES10_S1A_vS1B_EENS_8epilogue10collective6detail29Sm90TmaWarpSpecializedAdapterINS1E_15DefaultEpilogueISI_SJ_SJ_NS1D_6thread17LinearCombinationISI_Li1EffLNS1I_9ScaleType4KindE0ELNS_15FloatRoundStyleE2ESI_EENS1_15EpilogueDefaultEEEEEvvEEEEvNT_6ParamsE,(.L_x_196 - _ZN7cutlass13device_kernelINS_4gemm6kernel13GemmUniversalIN4cute5tupleIJiiiiEEENS1_10collective13CollectiveMmaINS1_34MainloopSm90TmaGmmaWarpSpecializedILi4ENS5_IJNS4_1CILi1EEESB_SB_EEENS1_32KernelTmaWarpSpecializedPingpongEEENS5_IJNSA_ILi64EEENSA_ILi128EEESG_EEENS_6half_tENS5_IJlSB_lEEESI_SJ_NS4_8TiledMMAINS4_8MMA_AtomIJNS4_4SM904GMMA26MMA_64x128x16_F32F16F16_SSILNSN_5MajorE0ELSP_0ELNSN_7ScaleInE1ELSQ_1EEEEEENS4_6LayoutISC_NS5_IJNSA_ILi0EEESU_SU_EEEEENS5_IJNS4_10UnderscoreESX_SX_EEEEENS4_13SM90_TMA_LOADENS4_14ComposedLayoutINS4_7SwizzleILi3ELi4ELi3EEENS4_18smem_ptr_flag_bitsILi16EEENST_INS5_IJNSA_ILi8EEESF_EEENS5_IJSF_SB_EEEEEEEvNS4_8identityES10_S1A_vS1B_EENS_8epilogue10collective6detail29Sm90TmaWarpSpecializedAdapterINS1E_15DefaultEpilogueISI_SJ_SJ_NS1D_6thread17LinearCombinationISI_Li1EffLNS1I_9ScaleType4KindE0ELNS_15FloatRoundStyleE2ESI_EENS1_15EpilogueDefaultEEEEEvvEEEEvNT_6ParamsE)
        .other          _ZN7cutlass13device_kernelINS_4gemm6kernel13GemmUniversalIN4cute5tupleIJiiiiEEENS1_10collective13CollectiveMmaINS1_34MainloopSm90TmaGmmaWarpSpecializedILi4ENS5_IJNS4_1CILi1EEESB_SB_EEENS1_32KernelTmaWarpSpecializedPingpongEEENS5_IJNSA_ILi64EEENSA_ILi128EEESG_EEENS_6half_tENS5_IJlSB_lEEESI_SJ_NS4_8TiledMMAINS4_8MMA_AtomIJNS4_4SM904GMMA26MMA_64x128x16_F32F16F16_SSILNSN_5MajorE0ELSP_0ELNSN_7ScaleInE1ELSQ_1EEEEEENS4_6LayoutISC_NS5_IJNSA_ILi0EEESU_SU_EEEEENS5_IJNS4_10UnderscoreESX_SX_EEEEENS4_13SM90_TMA_LOADENS4_14ComposedLayoutINS4_7SwizzleILi3ELi4ELi3EEENS4_18smem_ptr_flag_bitsILi16EEENST_INS5_IJNSA_ILi8EEESF_EEENS5_IJSF_SB_EEEEEEEvNS4_8identityES10_S1A_vS1B_EENS_8epilogue10collective6detail29Sm90TmaWarpSpecializedAdapterINS1E_15DefaultEpilogueISI_SJ_SJ_NS1D_6thread17LinearCombinationISI_Li1EffLNS1I_9ScaleType4KindE0ELNS_15FloatRoundStyleE2ESI_EENS1_15EpilogueDefaultEEEEEvvEEEEvNT_6ParamsE,@"STO_CUDA_ENTRY STV_DEFAULT"
_ZN7cutlass13device_kernelINS_4gemm6kernel13GemmUniversalIN4cute5tupleIJiiiiEEENS1_10collective13CollectiveMmaINS1_34MainloopSm90TmaGmmaWarpSpecializedILi4ENS5_IJNS4_1CILi1EEESB_SB_EEENS1_32KernelTmaWarpSpecializedPingpongEEENS5_IJNSA_ILi64EEENSA_ILi128EEESG_EEENS_6half_tENS5_IJlSB_lEEESI_SJ_NS4_8TiledMMAINS4_8MMA_AtomIJNS4_4SM904GMMA26MMA_64x128x16_F32F16F16_SSILNSN_5MajorE0ELSP_0ELNSN_7ScaleInE1ELSQ_1EEEEEENS4_6LayoutISC_NS5_IJNSA_ILi0EEESU_SU_EEEEENS5_IJNS4_10UnderscoreESX_SX_EEEEENS4_13SM90_TMA_LOADENS4_14ComposedLayoutINS4_7SwizzleILi3ELi4ELi3EEENS4_18smem_ptr_flag_bitsILi16EEENST_INS5_IJNSA_ILi8EEESF_EEENS5_IJSF_SB_EEEEEEEvNS4_8identityES10_S1A_vS1B_EENS_8epilogue10collective6detail29Sm90TmaWarpSpecializedAdapterINS1E_15DefaultEpilogueISI_SJ_SJ_NS1D_6thread17LinearCombinationISI_Li1EffLNS1I_9ScaleType4KindE0ELNS_15FloatRoundStyleE2ESI_EENS1_15EpilogueDefaultEEEEEvvEEEEvNT_6ParamsE:
[----:B------:R-:W0:Y:S01]  /*0000*/  LDC R1, c[0x0][0x28] ;  /* 0x00000a00ff017b82 */ /* 0x000e220000000800 */
[----:B------:R-:W1:Y:S01]  /*0010*/  S2R R4, SR_TID.X ;  /* 0x0000000000047919 */ /* 0x000e620000002100 */
[----:B------:R-:W-:Y:S01]  /*0020*/  ELECT P0, URZ, PT ;  /* 0x00000000003f782f */ /* 0x000fe20003800000 */
[----:B------:R-:W-:Y:S01]  /*0030*/  BSSY B0, `(.L_x_0) ;  /* 0x0000014000007945 */ /* 0x000fe20003800000 */
[----:B-1----:R-:W-:-:S05]  /*0040*/  SHF.R.U32.HI R0, RZ, 0x5, R4 ;  /* 0x00000005ff007819 */ /* 0x002fca0000011604 */
[----:B------:R-:W1:Y:S02]  /*0050*/  SHFL.IDX PT, R2, R0, RZ, 0x1f ;  /* 0x00001fff00027589 */ /* 0x000e6400000e0000 */
[----:B-1----:R-:W-:Y:S02]  /*0060*/  R2UR UR8, R2 ;  /* 0x00000000020872ca */ /* 0x002fe400000e0000 */
[----:B------:R-:W-:-:S05]  /*0070*/  SHF.R.U32.HI R2, RZ, 0x7, R4 ;  /* 0x00000007ff027819 */ /* 0x000fca0000011604 */
[----:B------:R1:W2:Y:S06]  /*0080*/  SHFL.IDX PT, R3, R2, RZ, 0x1f ;  /* 0x00001fff02037589 */ /* 0x0002ac00000e0000 */
[----:B------:R-:W-:Y:S02]  /*0090*/  USHF.R.S32.HI UR4, URZ, 0x1f, UR8 ;  /* 0x0000001f3f047899 */ /* 0x000fe40008011408 */
[----:B------:R-:W-:Y:S02]  /*00a0*/  ISETP.NE.OR P0, PT, RZ, UR8, !P0 ;  /* 0x00000008ff007c0c */ /* 0x000fe4000c705670 */
[----:B------:R-:W-:-:S04]  /*00b0*/  ULEA.HI UR4, UR4, UR8, URZ, 0x2 ;  /* 0x0000000804047291 */ /* 0x000fc8000f8f103f */
[----:B------:R-:W-:-:S04]  /*00c0*/  ULOP3.LUT UR4, UR4, 0xfffffffc, URZ, 0xc0, !UPT ;  /* 0xfffffffc04047892 */ /* 0x000fc8000f8ec03f */
[----:B------:R-:W-:-:S03]  /*00d0*/  UIADD3 UR8, UR8, -UR4, URZ ;  /* 0x8000000408087290 */ /* 0x000fc6000fffe03f */
[----:B01----:R-:W-:Y:S09]  /*00e0*/  @P0 BRA `(.L_x_1) ;  /* 0x0000000000200947 */ /* 0x003ff20003800000 */
[----:B------:R-:W-:Y:S02]  /*00f0*/  ULDC.64 UR4, c[0x0][0x198] ;  /* 0x0000660000047ab9 */ /* 0x000fe40000000a00 */
[----:B------:R-:W-:Y:S02]  /*0100*/  UIADD3 UR6, UP0, UR4, 0xf0, URZ ;  /* 0x000000f004067890 */ /* 0x000fe4000ff1e03f */
[----:B------:R-:W-:Y:S02]  /*0110*/  UIADD3 UR4, UP1, UR4, 0x1f0, URZ ;  /* 0x000001f004047890 */ /* 0x000fe4000ff3e03f */
[----:B------:R-:W-:Y:S02]  /*0120*/  UIADD3.X UR7, URZ, UR5, URZ, UP0, !UPT ;  /* 0x000000053f077290 */ /* 0x000fe400087fe43f */
[----:B------:R-:W-:-:S07]  /*0130*/  UIADD3.X UR5, URZ, UR5, URZ, UP1, !UPT ;  /* 0x000000053f057290 */ /* 0x000fce0008ffe43f */
[----:B------:R0:W-:Y:S02]  /*0140*/  UTMACCTL.PF [UR6] ;  /* 0x00000000060079b9 */ /* 0x0001e40008040000 */
[----:B------:R0:W-:Y:S02]  /*0150*/  UTMACCTL.PF [UR4] ;  /* 0x00000000040079b9 */ /* 0x0001e40008040000 */
[----:B0-----:R-:W-:Y:S01]  /*0160*/  NOP ;  /* 0x0000000000007918 */ /* 0x001fe20000000000 */
.L_x_1:
[----:B------:R-:W-:Y:S05]  /*0170*/  BSYNC B0 ;  /* 0x0000000000007941 */ /* 0x000fea0003800000 */
.L_x_0:
[----:B------:R-:W0:Y:S01]  /*0180*/  SHFL.IDX PT, R5, R0, RZ, 0x1f ;  /* 0x00001fff00057589 */ /* 0x000e2200000e0000 */
[----:B--2---:R-:W-:Y:S01]  /*0190*/  R2UR UR15, R3 ;  /* 0x00000000030f72ca */ /* 0x004fe200000e0000 */
[----:B------:R-:W-:-:S04]  /*01a0*/  UISETP.NE.AND UP0, UPT, UR8, 0x3, UPT ;  /* 0x000000030800788c */ /* 0x000fc8000bf05270 */
[----:B------:R-:W-:-:S08]  /*01b0*/  UISETP.EQ.OR UP0, UPT, UR8, URZ, !UP0 ;  /* 0x0000003f0800728c */ /* 0x000fd0000c702670 */
[----:B------:R-:W-:Y:S02]  /*01c0*/  UIADD3 UR18, UR15, -0x1, URZ ;  /* 0xffffffff0f127890 */ /* 0x000fe4000fffe03f */
[----:B------:R-:W-:Y:S02]  /*01d0*/  UISETP.EQ.AND UP0, UPT, UR15, URZ, UP0 ;  /* 0x0000003f0f00728c */ /* 0x000fe40008702270 */
[----:B------:R-:W-:Y:S02]  /*01e0*/  UISETP.GE.U32.AND UP1, UPT, UR18, 0x2, UPT ;  /* 0x000000021200788c */ /* 0x000fe4000bf26070 */
[----:B------:R-:W-:Y:S01]  /*01f0*/  USEL UR40, URZ, 0x1, !UP0 ;  /* 0x000000013f287887 */ /* 0x000fe2000c000000 */
[----:B0-----:R-:W-:-:S03]  /*0200*/  ISETP.NE.AND P0, PT, R5, RZ, PT ;  /* 0x000000ff0500720c */ /* 0x001fc60003f05270 */
[----:B------:R-:W-:-:S10]  /*0210*/  USEL UR40, UR40, 0x2, UP1 ;  /* 0x0000000228287887 */ /* 0x000fd40008800000 */
[----:B------:R-:W-:Y:S05]  /*0220*/  @P0 BRA `(.L_x_2) ;  /* 0x0000000000580947 */ /* 0x000fea0003800000 */
[----:B------:R-:W0:Y:S01]  /*0230*/  S2UR UR9, SR_CgaCtaId ;  /* 0x00000000000979c3 */ /* 0x000e220000008800 */
[----:B------:R-:W-:Y:S01]  /*0240*/  UMOV UR4, 0x400 ;  /* 0x0000040000047882 */ /* 0x000fe20000000000 */
[----:B------:R-:W-:Y:S01]  /*0250*/  UMOV UR5, 0x1 ;  /* 0x0000000100057882 */ /* 0x000fe20000000000 */
[----:B------:R-:W-:Y:S01]  /*0260*/  UMOV UR6, 0x80 ;  /* 0x0000008000067882 */ /* 0x000fe20000000000 */
[----:B------:R-:W-:Y:S01]  /*0270*/  ELECT P0, URZ, PT ;  /* 0x00000000003f782f */ /* 0x000fe20003800000 */
[----:B------:R-:W-:-:S04]  /*0280*/  UIADD3 UR6, -UR6, 0x100000, URZ ;  /* 0x0010000006067890 */ /* 0x000fc8000fffe13f */
[----:B------:R-:W-:Y:S02]  /*0290*/  USHF.L.U32 UR7, UR6, 0xb, URZ ;  /* 0x0000000b06077899 */ /* 0x000fe4000800063f */
[----:B------:R-:W-:Y:S02]  /*02a0*/  USHF.L.U32 UR6, UR6, 0x1, URZ ;  /* 0x0000000106067899 */ /* 0x000fe4000800063f */
[----:B0-----:R-:W-:Y:S02]  /*02b0*/  ULEA UR9, UR9, UR4, 0x18 ;  /* 0x0000000409097291 */ /* 0x001fe4000f8ec03f */
[----:B------:R-:W-:-:S04]  /*02c0*/  UIADD3 UR4, -UR5, 0x100000, URZ ;  /* 0x0010000005047890 */ /* 0x000fc8000fffe13f */
[----:B------:R-:W-:Y:S02]  /*02d0*/  USHF.L.U32 UR5, UR4, 0xb, URZ ;  /* 0x0000000b04057899 */ /* 0x000fe4000800063f */
[----:B------:R-:W-:Y:S01]  /*02e0*/  USHF.L.U32 UR4, UR4, 0x1, URZ ;  /* 0x0000000104047899 */ /* 0x000fe2000800063f */
[----:B------:R-:W0:Y:S11]  /*02f0*/  FENCE.VIEW.ASYNC.S ;  /* 0x00000000000073c6 */ /* 0x000e360000000000 */
[----:B0-----:R0:W1:Y:S01]  /*0300*/  SYNCS.EXCH.64 URZ, [UR9], UR4 ;  /* 0x00000004093f75b2 */ /* 0x0010620008000100 */
[----:B------:R0:W2:Y:S01]  /*0310*/  SYNCS.EXCH.64 URZ, [UR9+0x20], UR6 ;  /* 0x00002006093f75b2 */ /* 0x0000a20008000100 */
[----:B------:R0:W3:Y:S01]  /*0320*/  SYNCS.EXCH.64 URZ, [UR9+0x8], UR4 ;  /* 0x00000804093f75b2 */ /* 0x0000e20008000100 */
[----:B------:R0:W4:Y:S01]  /*0330*/  SYNCS.EXCH.64 URZ, [UR9+0x28], UR6 ;  /* 0x00002806093f75b2 */ /* 0x0001220008000100 */
[----:B------:R0:W0:Y:S01]  /*0340*/  SYNCS.EXCH.64 URZ, [UR9+0x10], UR4 ;  /* 0x00001004093f75b2 */ /* 0x0000220008000100 */
[----:B------:R0:W0:Y:S01]  /*0350*/  SYNCS.EXCH.64 URZ, [UR9+0x30], UR6 ;  /* 0x00003006093f75b2 */ /* 0x0000220008000100 */
[----:B------:R0:W0:Y:S01]  /*0360*/  SYNCS.EXCH.64 URZ, [UR9+0x18], UR4 ;  /* 0x00001804093f75b2 */ /* 0x0000220008000100 */
[----:B------:R0:W0:Y:S01]  /*0370*/  SYNCS.EXCH.64 URZ, [UR9+0x38], UR6 ;  /* 0x00003806093f75b2 */ /* 0x0000220008000100 */
[----:B------:R-:W-:Y:S01]  /*0380*/  NOP ;  /* 0x0000000000007918 */ /* 0x000fe20000000000 */
.L_x_2:
[----:B------:R-:W5:Y:S01]  /*0390*/  SHFL.IDX PT, R5, R0, RZ, 0x1f ;  /* 0x00001fff00057589 */ /* 0x000f6200000e0000 */
[----:B------:R-:W-:Y:S01]  /*03a0*/  ELECT P0, URZ, PT ;  /* 0x00000000003f782f */ /* 0x000fe20003800000 */
[----:B------:R-:W-:Y:S01]  /*03b0*/  NOP ;  /* 0x0000000000007918 */ /* 0x000fe20000000000 */
[----:B------:R-:W-:Y:S01]  /*03c0*/  ELECT P1, URZ, PT ;  /* 0x00000000003f782f */ /* 0x000fe20003820000 */
[----:B------:R-:W1:Y:S01]  /*03d0*/  SHFL.IDX PT, R3, R0, RZ, 0x1f ;  /* 0x00001fff00037589 */ /* 0x000e6200000e0000 */
[----:B0-----:R-:W-:Y:S01]  /*03e0*/  UMOV UR4, 0x20 ;  /* 0x0000002000047882 */ /* 0x001fe20000000000 */
[----:B------:R-:W-:Y:S01]  /*03f0*/  UMOV UR12, 0x80 ;  /* 0x00000080000c7882 */ /* 0x000fe20000000000 */
[----:B------:R-:W-:Y:S01]  /*0400*/  NOP ;  /* 0x0000000000007918 */ /* 0x000fe20000000000 */
[----:B------:R0:W0:Y:S01]  /*0410*/  SHFL.IDX PT, R95, R2, RZ, 0x1f ;  /* 0x00001fff025f7589 */ /* 0x00002200000e0000 */
[----:B------:R-:W-:Y:S01]  /*0420*/  ULDC.64 UR54, c[0x0][0x208] ;  /* 0x0000820000367ab9 */ /* 0x000fe20000000a00 */
[----:B-----5:R-:W-:-:S02]  /*0430*/  ISETP.NE.OR P0, PT, R5, RZ, !P0 ;  /* 0x000000ff0500720c */ /* 0x020fc40004705670 */
[----:B-1----:R-:W-:Y:S02]  /*0440*/  ISETP.NE.OR P1, PT, R3, RZ, !P1 ;  /* 0x000000ff0300720c */ /* 0x002fe40004f25670 */
[----:B------:R-:W-:-:S04]  /*0450*/  SHF.R.S32.HI R3, RZ, 0x1f, R4 ;  /* 0x0000001fff037819 */ /* 0x000fc80000011404 */
[----:B------:R-:W-:-:S05]  /*0460*/  LEA.HI R3, R3, R4, RZ, 0x7 ;  /* 0x0000000403037211 */ /* 0x000fca00078f38ff */
[----:B------:R-:W-:Y:S01]  /*0470*/  VOTEU.ALL UP0, P0 ;  /* 0x00000000003f7886 */ /* 0x000fe20000000000 */
[----:B------:R-:W-:Y:S01]  /*0480*/  LOP3.LUT R3, R3, 0xffffff80, RZ, 0xc0, !PT ;  /* 0xffffff8003037812 */ /* 0x000fe200078ec0ff */
[----:B------:R-:W-:-:S03]  /*0490*/  VOTEU.ALL UP1, P1 ;  /* 0x00000000003f7886 */ /* 0x000fc60000820000 */
[----:B------:R-:W1:Y:S01]  /*04a0*/  @!UP0 S2UR UR7, SR_CgaCtaId ;  /* 0x00000000000789c3 */ /* 0x000e620000008800 */
[----:B------:R-:W-:Y:S01]  /*04b0*/  @!UP0 UMOV UR6, 0x400 ;  /* 0x0000040000068882 */ /* 0x000fe20000000000 */
[----:B------:R-:W-:-:S04]  /*04c0*/  @!UP0 UIADD3 UR4, -UR4, 0x100000, URZ ;  /* 0x0010000004048890 */ /* 0x000fc8000fffe13f */
[----:B------:R-:W-:Y:S02]  /*04d0*/  @!UP0 USHF.L.U32 UR5, UR4, 0xb, URZ ;  /* 0x0000000b04058899 */ /* 0x000fe4000800063f */
[----:B------:R-:W-:Y:S01]  /*04e0*/  @!UP0 USHF.L.U32 UR4, UR4, 0x1, URZ ;  /* 0x0000000104048899 */ /* 0x000fe2000800063f */
[----:B------:R-:W-:Y:S01]  /*04f0*/  IMAD.IADD R3, R4, 0x1, -R3 ;  /* 0x0000000104037824 */ /* 0x000fe200078e0a03 */
[----:B------:R-:W-:Y:S01]  /*0500*/  @!UP1 UMOV UR10, 0x400 ;  /* 0x00000400000a9882 */ /* 0x000fe20000000000 */
[----:B------:R-:W-:Y:S01]  /*0510*/  VOTEU.ALL UP2, P1 ;  /* 0x00000000003f7886 */ /* 0x000fe20000840000 */
[----:B------:R-:W-:Y:S01]  /*0520*/  VOTEU.ALL UP3, P1 ;  /* 0x00000000003f7886 */ /* 0x000fe20000860000 */
[----:B------:R-:W-:Y:S01]  /*0530*/  VOTEU.ALL UP4, P1 ;  /* 0x00000000003f7886 */ /* 0x000fe20000880000 */
[----:B------:R-:W5:Y:S01]  /*0540*/  @!UP1 S2UR UR11, SR_CgaCtaId ;  /* 0x00000000000b99c3 */ /* 0x000f620000008800 */
[----:B------:R-:W-:Y:S01]  /*0550*/  VOTEU.ALL UP5, P1 ;  /* 0x00000000003f7886 */ /* 0x000fe200008a0000 */
[----:B------:R-:W-:Y:S01]  /*0560*/  ISETP.NE.AND P1, PT, RZ, UR15, PT ;  /* 0x0000000fff007c0c */ /* 0x000fe2000bf25270 */
[----:B-1----:R-:W-:-:S02]  /*0570*/  @!UP0 ULEA UR9, UR7, UR6, 0x18 ;  /* 0x0000000607098291 */ /* 0x002fc4000f8ec03f */
[----:B------:R-:W-:-:S04]  /*0580*/  @!UP1 UIADD3 UR6, -UR12, 0x100000, URZ ;  /* 0x001000000c069890 */ /* 0x000fc8000fffe13f */
[----:B------:R-:W-:Y:S02]  /*0590*/  @!UP1 USHF.L.U32 UR7, UR6, 0xb, URZ ;  /* 0x0000000b06079899 */ /* 0x000fe4000800063f */
[----:B------:R-:W-:Y:S01]  /*05a0*/  @!UP1 USHF.L.U32 UR6, UR6, 0x1, URZ ;  /* 0x0000000106069899 */ /* 0x000fe2000800063f */
[----:B------:R-:W-:Y:S01]  /*05b0*/  VOTEU.ALL UP0, P0 ;  /* 0x00000000003f7886 */ /* 0x000fe20000000000 */
[----:B-----5:R-:W-:Y:S01]  /*05c0*/  @!UP1 ULEA UR10, UR11, UR10, 0x18 ;  /* 0x0000000a0b0a9291 */ /* 0x020fe2000f8ec03f */
[----:B------:R-:W-:Y:S01]  /*05d0*/  VOTEU.ALL UP1, P0 ;  /* 0x00000000003f7886 */ /* 0x000fe20000020000 */
[----:B------:R-:W1:Y:S02]  /*05e0*/  FENCE.VIEW.ASYNC.S ;  /* 0x00000000000073c6 */ /* 0x000e640000000000 */
[----:B-1----:R-:W2:Y:S02]  /*05f0*/  @!UP0 SYNCS.EXCH.64 URZ, [UR9+0x70], UR4 ;  /* 0x00007004093f85b2 */ /* 0x002ea40008000100 */
[----:B------:R1:W2:Y:S01]  /*0600*/  @!UP1 SYNCS.EXCH.64 URZ, [UR9+0x78], UR4 ;  /* 0x00007804093f95b2 */ /* 0x0002a20008000100 */
[----:B------:R-:W-:Y:S01]  /*0610*/  NOP ;  /* 0x0000000000007918 */ /* 0x000fe20000000000 */
[----:B-1----:R-:W-:-:S02]  /*0620*/  ULDC.64 UR4, c[0x0][0x598] ;  /* 0x0001660000047ab9 */ /* 0x002fc40000000a00 */
[----:B------:R-:W-:Y:S02]  /*0630*/  ISETP.NE.U32.AND P0, PT, RZ, UR4, PT ;  /* 0x00000004ff007c0c */ /* 0x000fe4000bf05070 */
[----:B------:R1:W2:Y:S02]  /*0640*/  @!UP2 SYNCS.EXCH.64 URZ, [UR10+0x50], UR6 ;  /* 0x000050060a3fa5b2 */ /* 0x0002a40008000100 */
[----:B------:R-:W-:Y:S01]  /*0650*/  ISETP.NE.AND.EX P0, PT, RZ, UR5, PT, P0 ;  /* 0x00000005ff007c0c */ /* 0x000fe2000bf05300 */
[----:B------:R1:W2:Y:S01]  /*0660*/  @!UP3 SYNCS.EXCH.64 URZ, [UR10+0x58], UR6 ;  /* 0x000058060a3fb5b2 */ /* 0x0002a20008000100 */
[----:B------:R1:W2:Y:S01]  /*0670*/  @!UP4 SYNCS.EXCH.64 URZ, [UR10+0x60], UR6 ;  /* 0x000060060a3fc5b2 */ /* 0x0002a20008000100 */
[----:B------:R1:W2:Y:S01]  /*0680*/  @!UP5 SYNCS.EXCH.64 URZ, [UR10+0x68], UR6 ;  /* 0x000068060a3fd5b2 */ /* 0x0002a20008000100 */
[----:B------:R-:W-:Y:S01]  /*0690*/  NOP ;  /* 0x0000000000007918 */ /* 0x000fe20000000000 */
[----:B--234-:R-:W-:Y:S08]  /*06a0*/  BAR.SYNC.DEFER_BLOCKING 0x0 ;  /* 0x0000000000007b1d */ /* 0x01cff00000010000 */
[----:B01----:R-:W-:Y:S05]  /*06b0*/  @!P0 BRA `(.L_x_3) ;  /* 0x00000000001c8947 */ /* 0x003fea0003800000 */
[----:B------:R-:W0:Y:S02]  /*06c0*/  LDC.64 R6, c[0x0][0x598] ;  /* 0x00016600ff067b82 */ /* 0x000e240000000a00 */
[----:B0-----:R-:W2:Y:S02]  /*06d0*/  LDG.E.64 R6, desc[UR54][R6.64] ;  /* 0x0000003606067981 */ /* 0x001ea4000c1e1b00 */
[----:B--2---:R-:W-:-:S04]  /*06e0*/  ISETP.NE.U32.AND P0, PT, R6, RZ, PT ;  /* 0x000000ff0600720c */ /* 0x004fc80003f05070 */
[----:B------:R-:W-:-:S13]  /*06f0*/  ISETP.NE.AND.EX P0, PT, R7, RZ, PT, P0 ;  /* 0x000000ff0700720c */ /* 0x000fda0003f05300 */
[----:B------:R-:W-:Y:S05]  /*0700*/  @!P0 BRA `(.L_x_3) ;  /* 0x0000000000088947 */ /* 0x000fea0003800000 */
[----:B------:R1:W5:Y:S01]  /*0710*/  LD.E R22, desc[UR54][R6.64] ;  /* 0x0000003606167980 */ /* 0x000362000c101900 */
[----:B------:R-:W-:Y:S05]  /*0720*/  BRA `(.L_x_4) ;  /* 0x0000000000247947 */ /* 0x000fea0003800000 */
.L_x_3:
[----:B------:R-:W-:Y:S02]  /*0730*/  ULDC.64 UR4, c[0x0][0x588] ;  /* 0x0001620000047ab9 */ /* 0x000fe40000000a00 */
[----:B------:R-:W-:-:S04]  /*0740*/  ISETP.NE.U32.AND P0, PT, RZ, UR4, PT ;  /* 0x00000004ff007c0c */ /* 0x000fc8000bf05070 */
[----:B------:R-:W-:-:S13]  /*0750*/  ISETP.NE.AND.EX P0, PT, RZ, UR5, PT, P0 ;  /* 0x00000005ff007c0c */ /* 0x000fda000bf05300 */
[----:B------:R-:W-:Y:S05]  /*0760*/  @!P0 BRA `(.L_x_5) ;  /* 0x00000000000c8947 */ /* 0x000fea0003800000 */
[----:B------:R-:W0:Y:S02]  /*0770*/  LDC.64 R22, c[0x0][0x588] ;  /* 0x00016200ff167b82 */ /* 0x000e240000000a00 */
[----:B0-----:R0:W5:Y:S01]  /*0780*/  LDG.E R22, desc[UR54][R22.64] ;  /* 0x0000003616167981 */ /* 0x001162000c1e1900 */
[----:B------:R-:W-:Y:S05]  /*0790*/  BRA `(.L_x_4) ;  /* 0x0000000000087947 */ /* 0x000fea0003800000 */
.L_x_5:
[----:B------:R-:W-:Y:S02]  /*07a0*/  ULDC UR4, c[0x0][0x580] ;  /* 0x0001600000047ab9 */ /* 0x000fe40000000800 */
[----:B------:R-:W-:-:S07]  /*07b0*/  IMAD.U32 R22, RZ, RZ, UR4 ;  /* 0x00000004ff167e24 */ /* 0x000fce000f8e00ff */
.L_x_4:
[----:B------:R-:W-:Y:S02]  /*07c0*/  ULDC.64 UR4, c[0x0][0x5a0] ;  /* 0x0001680000047ab9 */ /* 0x000fe40000000a00 */
[----:B------:R-:W-:-:S04]  /*07d0*/  ISETP.NE.U32.AND P0, PT, RZ, UR4, PT ;  /* 0x00000004ff007c0c */ /* 0x000fc8000bf05070 */
[----:B------:R-:W-:-:S13]  /*07e0*/  ISETP.NE.AND.EX P0, PT, RZ, UR5, PT, P0 ;  /* 0x00000005ff007c0c */ /* 0x000fda000bf05300 */
[----:B------:R-:W-:Y:S05]  /*07f0*/  @!P0 BRA `(.L_x_6) ;  /* 0x00000000001c8947 */ /* 0x000fea0003800000 */
[----:B-1----:R-:W1:Y:S02]  /*0800*/  LDC.64 R6, c[0x0][0x5a0] ;  /* 0x00016800ff067b82 */ /* 0x002e640000000a00 */
[----:B-1----:R-:W2:Y:S02]  /*0810*/  LDG.E.64 R6, desc[UR54][R6.64] ;  /* 0x0000003606067981 */ /* 0x002ea4000c1e1b00 */
[----:B--2---:R-:W-:-:S04]  /*0820*/  ISETP.NE.U32.AND P0, PT, R6, RZ, PT ;  /* 0x000000ff0600720c */ /* 0x004fc80003f05070 */
[----:B------:R-:W-:-:S13]  /*0830*/  ISETP.NE.AND.EX P0, PT, R7, RZ, PT, P0 ;  /* 0x000000ff0700720c */ /* 0x000fda0003f05300 */
[----:B------:R-:W-:Y:S05]  /*0840*/  @!P0 BRA `(.L_x_6) ;  /* 0x0000000000088947 */ /* 0x000fea0003800000 */
[----:B0-----:R2:W5:Y:S01]  /*0850*/  LD.E R23, desc[UR54][R6.64] ;  /* 0x0000003606177980 */ /* 0x001562000c101900 */
[----:B------:R-:W-:Y:S05]  /*0860*/  BRA `(.L_x_7) ;  /* 0x0000000000247947 */ /* 0x000fea0003800000 */
.L_x_6:
[----:B------:R-:W-:Y:S02]  /*0870*/  ULDC.64 UR4, c[0x0][0x590] ;  /* 0x0001640000047ab9 */ /* 0x000fe40000000a00 */
[----:B------:R-:W-:-:S04]  /*0880*/  ISETP.NE.U32.AND P0, PT, RZ, UR4, PT ;  /* 0x00000004ff007c0c */ /* 0x000fc8000bf05070 */
[----:B------:R-:W-:-:S13]  /*0890*/  ISETP.NE.AND.EX P0, PT, RZ, UR5, PT, P0 ;  /* 0x00000005ff007c0c */ /* 0x000fda000bf05300 */
[----:B------:R-:W-:Y:S05]  /*08a0*/  @!P0 BRA `(.L_x_8) ;  /* 0x00000000000c8947 */ /* 0x000fea0003800000 */
[----:B-1----:R-:W0:Y:S02]  /*08b0*/  LDC.64 R6, c[0x0][0x590] ;  /* 0x00016400ff067b82 */ /* 0x002e240000000a00 */
[----:B0-----:R0:W5:Y:S01]  /*08c0*/  LDG.E R23, desc[UR54][R6.64] ;  /* 0x0000003606177981 */ /* 0x001162000c1e1900 */
[----:B------:R-:W-:Y:S05]  /*08d0*/  BRA `(.L_x_7) ;  /* 0x0000000000087947 */ /* 0x000fea0003800000 */
.L_x_8:
[----:B------:R-:W-:Y:S02]  /*08e0*/  ULDC UR4, c[0x0][0x584] ;  /* 0x0001610000047ab9 */ /* 0x000fe40000000800 */
[----:B0-----:R-:W-:-:S07]  /*08f0*/  IMAD.U32 R23, RZ, RZ, UR4 ;  /* 0x00000004ff177e24 */ /* 0x001fce000f8e00ff */
.L_x_7:
[----:B------:R-:W3:Y:S01]  /*0900*/  S2UR UR10, SR_CTAID.Y ;  /* 0x00000000000a79c3 */ /* 0x000ee20000002600 */
[----:B------:R-:W-:Y:S01]  /*0910*/  ULDC UR5, c[0x0][0x65c] ;  /* 0x0001970000057ab9 */ /* 0x000fe20000000800 */
[----:B------:R-:W-:Y:S01]  /*0920*/  UISETP.NE.AND UP0, UPT, UR15, 0x2, UPT ;  /* 0x000000020f00788c */ /* 0x000fe2000bf05270 */
[----:B------:R-:W-:Y:S01]  /*0930*/  IMAD.MOV.U32 R18, RZ, RZ, -0x1 ;  /* 0xffffffffff127424 */ /* 0x000fe200078e00ff */
[----:B------:R-:W-:Y:S01]  /*0940*/  UISETP.NE.AND UP2, UPT, UR5, 0x1, UPT ;  /* 0x000000010500788c */ /* 0x000fe2000bf45270 */
[----:B------:R-:W-:Y:S02]  /*0950*/  IMAD.MOV.U32 R2, RZ, RZ, -0x1 ;  /* 0xffffffffff027424 */ /* 0x000fe400078e00ff */
[----:B------:R-:W-:Y:S01]  /*0960*/  IMAD.MOV.U32 R19, RZ, RZ, -0x1 ;  /* 0xffffffffff137424 */ /* 0x000fe200078e00ff */
[----:B------:R-:W4:Y:S01]  /*0970*/  S2UR UR4, SR_CTAID.X ;  /* 0x00000000000479c3 */ /* 0x000f220000002500 */
[----:B------:R-:W-:-:S06]  /*0980*/  UP2UR UR38, UPR, URZ, 0x4 ;  /* 0x000000043f267883 */ /* 0x000fcc0008000000 */
[----:B------:R-:W-:Y:S01]  /*0990*/  @UP2 ULDC UR12, c[0x0][0x10] ;  /* 0x00000400000c2ab9 */ /* 0x000fe20000000800 */
[----:B------:R-:W-:Y:S01]  /*09a0*/  @UP2 UMOV UR7, URZ ;  /* 0x0000003f00072c82 */ /* 0x000fe20008000000 */
[----:B------:R-:W-:Y:S01]  /*09b0*/  @UP2 UMOV UR5, URZ ;  /* 0x0000003f00052c82 */ /* 0x000fe20008000000 */
[----:B012---:R-:W0:Y:S01]  /*09c0*/  LDC.64 R6, c[0x0][0x650] ;  /* 0x00019400ff067b82 */ /* 0x007e220000000a00 */
[----:B---3--:R-:W-:Y:S02]  /*09d0*/  @UP2 UMOV UR9, UR10 ;  /* 0x0000000a00092c82 */ /* 0x008fe40008000000 */
[----:B------:R-:W-:Y:S01]  /*09e0*/  @UP2 UMOV UR6, UR9 ;  /* 0x0000000900062c82 */ /* 0x000fe20008000000 */
[----:B------:R-:W-:Y:S01]  /*09f0*/  @!UP2 UMOV UR9, UR10 ;  /* 0x0000000a0009ac82 */ /* 0x000fe20008000000 */
[----:B----4-:R-:W-:-:S03]  /*0a00*/  @UP2 UIMAD.WIDE.U32 UR12, UR4, UR12, UR6 ;  /* 0x0000000c040c22a5 */ /* 0x010fc6000f8e0006 */
[----:B------:R-:W-:Y:S01]  /*0a10*/  @!UP2 ULDC UR6, c[0x0][0xc] ;  /* 0x000003000006aab9 */ /* 0x000fe20000000800 */
[----:B------:R-:W-:Y:S01]  /*0a20*/  @UP2 UIADD3 UR14, UR13, UR5, URZ ;  /* 0x000000050d0e2290 */ /* 0x000fe2000fffe03f */
[----:B------:R-:W-:Y:S02]  /*0a30*/  ULDC UR10, c[0x0][0xc] ;  /* 0x00000300000a7ab9 */ /* 0x000fe40000000800 */
[----:B------:R-:W-:Y:S01]  /*0a40*/  UMOV UR5, URZ ;  /* 0x0000003f00057c82 */ /* 0x000fe20008000000 */
[----:B------:R-:W-:Y:S01]  /*0a50*/  ULDC UR11, c[0x0][0x10] ;  /* 0x00000400000b7ab9 */ /* 0x000fe20000000800 */
[----:B------:R-:W-:Y:S02]  /*0a60*/  @!UP2 UIMAD.WIDE.U32 UR6, UR6, UR9, UR4 ;  /* 0x000000090606a2a5 */ /* 0x000fe4000f8e0004 */
[----:B------:R-:W-:Y:S01]  /*0a70*/  UIMAD.WIDE.U32 UR10, UR10, UR11, URZ ;  /* 0x0000000b0a0a72a5 */ /* 0x000fe2000f8e003f */
[----:B------:R-:W-:-:S03]  /*0a80*/  ULDC UR13, c[0x0][0x14] ;  /* 0x00000500000d7ab9 */ /* 0x000fc60000000800 */
[----:B------:R-:W-:Y:S02]  /*0a90*/  UIMAD.WIDE.U32 UR52, UR10, UR13, URZ ;  /* 0x0000000d0a3472a5 */ /* 0x000fe4000f8e003f */
[----:B------:R-:W-:Y:S01]  /*0aa0*/  UIMAD UR39, UR11, UR13, URZ ;  /* 0x0000000d0b2772a4 */ /* 0x000fe2000f8e023f */
[----:B------:R-:W-:Y:S01]  /*0ab0*/  @!UP2 UMOV UR12, UR6 ;  /* 0x00000006000cac82 */ /* 0x000fe20008000000 */
[----:B------:R-:W-:Y:S02]  /*0ac0*/  @!UP2 UMOV UR14, UR7 ;  /* 0x00000007000eac82 */ /* 0x000fe40008000000 */
[----:B------:R-:W-:Y:S02]  /*0ad0*/  UIADD3 UR39, UR53, UR39, URZ ;  /* 0x0000002735277290 */ /* 0x000fe4000fffe03f */
[----:B------:R-:W-:-:S04]  /*0ae0*/  UIADD3 UR6, UP1, UR12, UR52, URZ ;  /* 0x000000340c067290 */ /* 0x000fc8000ff3e03f */
[----:B------:R-:W-:Y:S02]  /*0af0*/  UIADD3.X UR7, UR14, UR39, URZ, UP1, !UPT ;  /* 0x000000270e077290 */ /* 0x000fe40008ffe43f */
[----:B------:R-:W-:Y:S02]  /*0b00*/  USEL UR6, UR6, UR12, !UP0 ;  /* 0x0000000c06067287 */ /* 0x000fe4000c000000 */
[----:B------:R-:W-:-:S04]  /*0b10*/  USEL UR7, UR7, UR14, !UP0 ;  /* 0x0000000e07077287 */ /* 0x000fc8000c000000 */
[----:B0-----:R-:W-:Y:S01]  /*0b20*/  ISETP.LE.U32.AND P0, PT, R6, UR6, PT ;  /* 0x0000000606007c0c */ /* 0x001fe2000bf03070 */
[----:B------:R-:W-:Y:S02]  /*0b30*/  IMAD.U32 R16, RZ, RZ, UR6 ;  /* 0x00000006ff107e24 */ /* 0x000fe4000f8e00ff */
[----:B------:R-:W-:Y:S02]  /*0b40*/  IMAD.U32 R0, RZ, RZ, UR7 ;  /* 0x00000007ff007e24 */ /* 0x000fe4000f8e00ff */
[----:B------:R-:W-:-:S03]  /*0b50*/  IMAD.U32 R17, RZ, RZ, UR7 ;  /* 0x00000007ff117e24 */ /* 0x000fc6000f8e00ff */
[----:B------:R-:W-:Y:S02]  /*0b60*/  ISETP.GE.U32.AND.EX P0, PT, R0, R7, PT, P0 ;  /* 0x000000070000720c */ /* 0x000fe40003f06100 */
[----:B------:R-:W-:-:S11]  /*0b70*/  PRMT R0, RZ, 0x7610, R0 ;  /* 0x00007610ff007816 */ /* 0x000fd60000000000 */
[----:B------:R-:W-:Y:S05]  /*0b80*/  @P0 BRA `(.L_x_9) ;  /* 0x00000004008c0947 */ /* 0x000fea0003800000 */
[----:B------:R-:W-:Y:S01]  /*0b90*/  I2FP.F32.U32 R0, UR4 ;  /* 0x0000000400007c45 */ /* 0x000fe20008201000 */
[----:B------:R-:W-:Y:S01]  /*0ba0*/  ULDC.64 UR16, c[0x0][0x628] ;  /* 0x00018a0000107ab9 */ /* 0x000fe20000000a00 */
[----:B------:R-:W-:Y:S01]  /*0bb0*/  ULDC UR6, c[0x0][0x150] ;  /* 0x0000540000067ab9 */ /* 0x000fe20000000800 */
[----:B------:R-:W-:Y:S01]  /*0bc0*/  ISETP.NE.U32.AND P0, PT, RZ, UR16, PT ;  /* 0x00000010ff007c0c */ /* 0x000fe2000bf05070 */
[----:B------:R-:W-:Y:S01]  /*0bd0*/  ULDC UR15, c[0x0][0x630] ;  /* 0x00018c00000f7ab9 */ /* 0x000fe20000000800 */
[----:B------:R-:W-:Y:S01]  /*0be0*/  FMUL R0, R0, UR6 ;  /* 0x0000000600007c20 */ /* 0x000fe20008400000 */
[----:B------:R-:W-:Y:S01]  /*0bf0*/  R2UR UR19, R16 ;  /* 0x00000000101372ca */ /* 0x000fe200000e0000 */
[----:B------:R-:W-:Y:S01]  /*0c00*/  ULDC UR21, c[0x0][0x154] ;  /* 0x0000550000157ab9 */ /* 0x000fe20000000800 */
[----:B------:R-:W-:Y:S01]  /*0c10*/  ISETP.NE.AND.EX P0, PT, RZ, UR17, PT, P0 ;  /* 0x00000011ff007c0c */ /* 0x000fe2000bf05300 */
[----:B------:R0:W1:Y:S01]  /*0c20*/  F2I.U32.TRUNC.NTZ R2, R0 ;  /* 0x0000000000027305 */ /* 0x000062000020f000 */
[----:B------:R-:W-:-:S02]  /*0c30*/  R2UR UR20, R17 ;  /* 0x00000000111472ca */ /* 0x000fc400000e0000 */
[----:B------:R-:W-:Y:S02]  /*0c40*/  R2UR UR6, R16 ;  /* 0x00000000100672ca */ /* 0x000fe400000e0000 */
[----:B------:R-:W-:-:S07]  /*0c50*/  R2UR UR7, R17 ;  /* 0x00000000110772ca */ /* 0x000fce00000e0000 */
[----:B0-----:R-:W-:Y:S08]  /*0c60*/  @!P0 BRA `(.L_x_10) ;  /* 0x0000000000308947 */ /* 0x001ff00003800000 */
[----:B------:R-:W-:Y:S01]  /*0c70*/  R2UR UR6, R16 ;  /* 0x00000000100672ca */ /* 0x000fe200000e0000 */
[----:B------:R-:W-:Y:S01]  /*0c80*/  ULDC UR12, c[0x0][0x634] ;  /* 0x00018d00000c7ab9 */ /* 0x000fe20000000800 */
[----:B------:R-:W-:-:S11]  /*0c90*/  R2UR UR14, R17 ;  /* 0x00000000110e72ca */ /* 0x000fd600000e0000 */
[----:B------:R-:W-:-:S04]  /*0ca0*/  UIADD3 UR12, UP1, UR6, UR12, URZ ;  /* 0x0000000c060c7290 */ /* 0x000fc8000ff3e03f */
[----:B------:R-:W-:-:S04]  /*0cb0*/  UIADD3.X UR14, URZ, UR14, URZ, UP1, !UPT ;  /* 0x0000000e3f0e7290 */ /* 0x000fc80008ffe43f */
[----:B------:R-:W-:-:S04]  /*0cc0*/  UIMAD.WIDE.U32 UR6, UR14, UR16, URZ ;  /* 0x000000100e0672a5 */ /* 0x000fc8000f8e003f */
[----:B------:R-:W-:Y:S02]  /*0cd0*/  UIMAD.WIDE.U32 UR10, UP1, UR12, UR17, UR6 ;  /* 0x000000110c0a72a5 */ /* 0x000fe4000f820006 */
[----:B------:R-:W-:Y:S02]  /*0ce0*/  UIMAD.WIDE.U32 UR6, UR12, UR16, URZ ;  /* 0x000000100c0672a5 */ /* 0x000fe4000f8e003f */
[----:B------:R-:W-:Y:S02]  /*0cf0*/  UIADD3.X UR13, URZ, URZ, URZ, UP1, !UPT ;  /* 0x0000003f3f0d7290 */ /* 0x000fe40008ffe43f */
[----:B------:R-:W-:Y:S01]  /*0d00*/  UIADD3 URZ, UP1, UR7, UR10, URZ ;  /* 0x0000000a073f7290 */ /* 0x000fe2000ff3e03f */
[----:B------:R-:W-:-:S03]  /*0d10*/  UMOV UR12, UR11 ;  /* 0x0000000b000c7c82 */ /* 0x000fc60008000000 */
[----:B------:R-:W-:-:S12]  /*0d20*/  UIMAD.WIDE.U32.X UR6, UR14, UR17, UR12, UP1 ;  /* 0x000000110e0672a5 */ /* 0x000fd800088e040c */
.L_x_10:
[----:B------:R-:W-:Y:S01]  /*0d30*/  USHF.R.U64 UR5, UR6, UR15, UR7 ;  /* 0x0000000f06057299 */ /* 0x000fe20008001207 */
[----:B------:R-:W-:Y:S01]  /*0d40*/  I2FP.F32.U32 R0, UR9 ;  /* 0x0000000900007c45 */ /* 0x000fe20008201000 */
[----:B------:R-:W-:Y:S01]  /*0d50*/  USHF.R.U32.HI UR6, URZ, UR15, UR7 ;  /* 0x0000000f3f067299 */ /* 0x000fe20008011607 */
[----:B-1----:R-:W-:Y:S01]  /*0d60*/  R2UR UR14, R2 ;  /* 0x00000000020e72ca */ /* 0x002fe200000e0000 */
[----:B------:R-:W-:Y:S02]  /*0d70*/  UIADD3 UR17, UP1, URZ, -UR5, URZ ;  /* 0x800000053f117290 */ /* 0x000fe4000ff3e03f */
[----:B------:R-:W-:Y:S01]  /*0d80*/  FMUL R0, R0, UR21 ;  /* 0x0000001500007c20 */ /* 0x000fe20008400000 */
[----:B------:R-:W-:Y:S01]  /*0d90*/  ULDC.64 UR10, c[0x0][0x620] ;  /* 0x00018800000a7ab9 */ /* 0x000fe20000000a00 */
[----:B------:R-:W-:Y:S01]  /*0da0*/  UIADD3.X UR6, URZ, ~UR6, URZ, UP1, !UPT ;  /* 0x800000063f067290 */ /* 0x000fe20008ffe43f */
[----:B------:R-:W-:Y:S01]  /*0db0*/  UMOV UR12, UR19 ;  /* 0x00000013000c7c82 */ /* 0x000fe20008000000 */
[----:B------:R-:W-:-:S02]  /*0dc0*/  UMOV UR13, UR20 ;  /* 0x00000014000d7c82 */ /* 0x000fc40008000000 */
[----:B------:R-:W-:Y:S01]  /*0dd0*/  UIMAD UR6, UR6, UR10, URZ ;  /* 0x0000000a060672a4 */ /* 0x000fe2000f8e023f */
[----:B------:R-:W0:Y:S01]  /*0de0*/  F2I.U32.TRUNC.NTZ R0, R0 ;  /* 0x0000000000007305 */ /* 0x000e22000020f000 */
[----:B------:R-:W-:Y:S02]  /*0df0*/  UIMAD.WIDE.U32 UR12, UR17, UR10, UR12 ;  /* 0x0000000a110c72a5 */ /* 0x000fe4000f8e000c */
[----:B------:R-:W-:Y:S01]  /*0e00*/  UIMAD UR17, UR17, UR11, UR6 ;  /* 0x0000000b111172a4 */ /* 0x000fe2000f8e0206 */
[----:B------:R-:W-:Y:S01]  /*0e10*/  ULDC UR24, c[0x0][0x658] ;  /* 0x0001960000187ab9 */ /* 0x000fe20000000800 */
[----:B------:R-:W-:Y:S02]  /*0e20*/  UMOV UR22, 0xffffffff ;  /* 0xffffffff00167882 */ /* 0x000fe40000000000 */
[----:B------:R-:W-:Y:S01]  /*0e30*/  UIADD3 UR17, UR13, UR17, URZ ;  /* 0x000000110d117290 */ /* 0x000fe2000fffe03f */
[----:B------:R-:W-:Y:S01]  /*0e40*/  ULDC UR19, c[0x0][0x618] ;  /* 0x0001860000137ab9 */ /* 0x000fe20000000800 */
[----:B------:R-:W-:Y:S01]  /*0e50*/  ULDC.64 UR6, c[0x0][0x640] ;  /* 0x0001900000067ab9 */ /* 0x000fe20000000a00 */
[----:B------:R-:W-:Y:S01]  /*0e60*/  USHF.L.U32 UR13, UR22, UR24, URZ ;  /* 0x00000018160d7299 */ /* 0x000fe2000800063f */
[----:B------:R-:W-:Y:S01]  /*0e70*/  ISETP.NE.U32.AND P0, PT, RZ, UR6, PT ;  /* 0x00000006ff007c0c */ /* 0x000fe2000bf05070 */
[----:B------:R-:W-:-:S02]  /*0e80*/  USHF.R.U64 UR22, UR12, UR19, UR17 ;  /* 0x000000130c167299 */ /* 0x000fc40008001211 */
[----:B------:R-:W-:Y:S01]  /*0e90*/  USHF.R.U32.HI UR12, URZ, UR19, UR17 ;  /* 0x000000133f0c7299 */ /* 0x000fe20008011611 */
[----:B0-----:R-:W-:Y:S01]  /*0ea0*/  R2UR UR16, R0 ;  /* 0x00000000001072ca */ /* 0x001fe200000e0000 */
[----:B------:R-:W-:Y:S01]  /*0eb0*/  ULDC UR21, c[0x0][0x608] ;  /* 0x0001820000157ab9 */ /* 0x000fe20000000800 */
[----:B------:R-:W-:Y:S01]  /*0ec0*/  ISETP.NE.AND.EX P0, PT, RZ, UR7, PT, P0 ;  /* 0x00000007ff007c0c */ /* 0x000fe2000bf05300 */
[----:B------:R-:W-:Y:S02]  /*0ed0*/  USHF.R.U64 UR26, UR22, UR21, UR12 ;  /* 0x00000015161a7299 */ /* 0x000fe4000800120c */
[----:B------:R-:W-:Y:S01]  /*0ee0*/  USHF.R.U32.HI UR12, URZ, UR21, UR12 ;  /* 0x000000153f0c7299 */ /* 0x000fe2000801160c */
[----:B------:R-:W-:Y:S01]  /*0ef0*/  UMOV UR20, 0x1 ;  /* 0x0000000100147882 */ /* 0x000fe20000000000 */
[----:B------:R-:W-:Y:S02]  /*0f00*/  UIADD3 UR14, -UR14, URZ, URZ ;  /* 0x0000003f0e0e7290 */ /* 0x000fe4000fffe13f */
[----:B------:R-:W-:-:S02]  /*0f10*/  USHF.R.U64 UR27, UR26, UR24, UR12 ;  /* 0x000000181a1b7299 */ /* 0x000fc4000800120c */
[----:B------:R-:W-:Y:S01]  /*0f20*/  USHF.L.U32 UR19, UR20, UR24, URZ ;  /* 0x0000001814137299 */ /* 0x000fe2000800063f */
[----:B------:R-:W-:Y:S01]  /*0f30*/  ULDC UR15, c[0x0][0x144] ;  /* 0x00005100000f7ab9 */ /* 0x000fe20000000800 */
[----:B------:R-:W-:Y:S01]  /*0f40*/  ULDC UR10, c[0x0][0x600] ;  /* 0x00018000000a7ab9 */ /* 0x000fe20000000800 */
[----:B------:R-:W-:Y:S02]  /*0f50*/  ULOP3.LUT UR20, URZ, UR13, URZ, 0x33, !UPT ;  /* 0x0000000d3f147292 */ /* 0x000fe4000f8e333f */
[----:B------:R-:W-:Y:S02]  /*0f60*/  USHF.R.U32.HI UR13, URZ, UR24, UR12 ;  /* 0x000000183f0d7299 */ /* 0x000fe4000801160c */
[----:B------:R-:W-:Y:S02]  /*0f70*/  UIADD3 UR11, UR10, -0x1, URZ ;  /* 0xffffffff0a0b7890 */ /* 0x000fe4000fffe03f */
[----:B------:R-:W-:Y:S02]  /*0f80*/  UIADD3 UR23, -UR16, URZ, URZ ;  /* 0x0000003f10177290 */ /* 0x000fe4000fffe13f */
[----:B------:R-:W-:Y:S01]  /*0f90*/  UIMAD UR4, UR15, UR14, UR4 ;  /* 0x0000000e0f0472a4 */ /* 0x000fe2000f8e0204 */
[----:B------:R-:W-:Y:S01]  /*0fa0*/  ULDC UR28, c[0x0][0x148] ;  /* 0x00005200001c7ab9 */ /* 0x000fe20000000800 */
[----:B------:R-:W-:Y:S01]  /*0fb0*/  ULDC UR24, c[0x0][0x648] ;  /* 0x0001920000187ab9 */ /* 0x000fe20000000800 */
[----:B------:R-:W-:Y:S01]  /*0fc0*/  ULDC UR25, c[0x0][0x638] ;  /* 0x00018e0000197ab9 */ /* 0x000fe20000000800 */
[----:B------:R-:W-:Y:S01]  /*0fd0*/  UMOV UR12, UR27 ;  /* 0x0000001b000c7c82 */ /* 0x000fe20008000000 */
[----:B------:R-:W-:Y:S07]  /*0fe0*/  @!P0 BRA `(.L_x_11) ;  /* 0x0000000000308947 */ /* 0x000fee0003800000 */
[----:B------:R-:W-:Y:S02]  /*0ff0*/  ULDC UR16, c[0x0][0x64c] ;  /* 0x0001930000107ab9 */ /* 0x000fe40000000800 */
        /* <DEDUP_REMOVED lines=8> */
[----:B------:R-:W-:-:S07]  /*1080*/  UIMAD.WIDE.U32.X UR6, UR21, UR7, UR16, UP1 ;  /* 0x00000007150672a5 */ /* 0x000fce00088e0410 */
[----:B------:R-:W-:Y:S01]  /*1090*/  UMOV UR12, UR6 ;  /* 0x00000006000c7c82 */ /* 0x000fe20008000000 */
[----:B------:R-:W-:-:S05]  /*10a0*/  UMOV UR13, UR7 ;  /* 0x00000007000d7c82 */ /* 0x000fca0008000000 */
.L_x_11:
[----:B------:R-:W-:Y:S01]  /*10b0*/  UISETP.NE.AND UP1, UPT, UR38, URZ, UPT ;  /* 0x0000003f2600728c */ /* 0x000fe2000bf25270 */
[----:B------:R-:W-:Y:S01]  /*10c0*/  IMAD.MOV.U32 R0, RZ, RZ, 0x1 ;  /* 0x00000001ff007424 */ /* 0x000fe200078e00ff */
[----:B------:R-:W-:Y:S01]  /*10d0*/  USHF.R.U64 UR6, UR12, UR24, UR13 ;  /* 0x000000180c067299 */ /* 0x000fe2000800120d */
[----:B------:R-:W-:Y:S01]  /*10e0*/  IMAD.U32 R19, RZ, RZ, UR5 ;  /* 0x00000005ff137e24 */ /* 0x000fe2000f8e00ff */
[----:B------:R-:W-:Y:S02]  /*10f0*/  ULOP3.LUT UR20, UR26, UR20, URZ, 0xc0, !UPT ;  /* 0x000000141a147292 */ /* 0x000fe4000f8ec03f */
[----:B------:R-:W-:Y:S02]  /*1100*/  UIADD3 UR7, -UR6, URZ, URZ ;  /* 0x0000003f06077290 */ /* 0x000fe4000fffe13f */
[----:B------:R-:W-:Y:S02]  /*1110*/  UIMAD UR19, UR19, UR6, UR20 ;  /* 0x00000006131372a4 */ /* 0x000fe4000f8e0214 */
[----:B------:R-:W-:-:S02]  /*1120*/  ULOP3.LUT UR11, UR22, UR11, URZ, 0xc0, !UPT ;  /* 0x0000000b160b7292 */ /* 0x000fc4000f8ec03f */
[----:B------:R-:W-:Y:S02]  /*1130*/  @UP1 UIMAD UR4, UR28, UR23, UR9 ;  /* 0x000000171c0412a4 */ /* 0x000fe4000f8e0209 */
[----:B------:R-:W-:-:S03]  /*1140*/  UIMAD UR6, UR7, UR25, UR27 ;  /* 0x00000019070672a4 */ /* 0x000fc6000f8e021b */
[----:B------:R-:W-:Y:S01]  /*1150*/  ULDC UR7, c[0x0][0x610] ;  /* 0x0001840000077ab9 */ /* 0x000fe20000000800 */
[----:B------:R-:W-:Y:S02]  /*1160*/  UIMAD UR6, UR6, UR10, UR11 ;  /* 0x0000000a060672a4 */ /* 0x000fe4000f8e020b */
[----:B------:R-:W-:-:S04]  /*1170*/  UIMAD UR4, UR19, UR7, UR4 ;  /* 0x00000007130472a4 */ /* 0x000fc8000f8e0204 */
[----:B------:R-:W-:Y:S02]  /*1180*/  USEL UR7, UR6, UR4, !UP1 ;  /* 0x0000000406077287 */ /* 0x000fe4000c800000 */
[----:B------:R-:W-:-:S04]  /*1190*/  USEL UR4, UR4, UR6, !UP1 ;  /* 0x0000000604047287 */ /* 0x000fc8000c800000 */
[----:B------:R-:W-:Y:S02]  /*11a0*/  IMAD.U32 R2, RZ, RZ, UR7 ;  /* 0x00000007ff027e24 */ /* 0x000fe4000f8e00ff */
[----:B------:R-:W-:-:S07]  /*11b0*/  IMAD.U32 R18, RZ, RZ, UR4 ;  /* 0x00000004ff127e24 */ /* 0x000fce000f8e00ff */
.L_x_9:
[----:B------:R-:W-:Y:S02]  /*11c0*/  ULDC UR4, c[0x0][0x28c] ;  /* 0x0000a30000047ab9 */ /* 0x000fe40000000800 */
[----:B------:R-:W-:-:S04]  /*11d0*/  UIADD3 UR4, UR4, 0x7f, URZ ;  /* 0x0000007f04047890 */ /* 0x000fc8000fffe03f */
[----:B------:R-:W-:-:S04]  /*11e0*/  USHF.R.S32.HI UR5, URZ, 0x1f, UR4 ;  /* 0x0000001f3f057899 */ /* 0x000fc80008011404 */
[----:B------:R-:W-:-:S04]  /*11f0*/  ULEA.HI UR5, UR5, UR4, URZ, 0x7 ;  /* 0x0000000405057291 */ /* 0x000fc8000f8f383f */
[----:B------:R-:W-:Y:S01]  /*1200*/  USHF.R.S32.HI UR37, URZ, 0x7, UR5 ;  /* 0x000000073f257899 */ /* 0x000fe20008011405 */
[----:B------:R-:W-:Y:S11]  /*1210*/  @!P1 BRA `(.L_x_12) ;  /* 0x0000005800889947 */ /* 0x000ff60003800000 */
[----:B------:R-:W-:-:S06]  /*1220*/  UISETP.GT.U32.AND UP1, UPT, UR18, 0x1, UPT ;  /* 0x000000011200788c */ /* 0x000fcc000bf24070 */
[----:B------:R-:W-:-:S13]  /*1230*/  PLOP3.LUT P0, PT, PT, PT, UP1, 0x80, 0x0 ;  /* 0x000000000000781c */ /* 0x000fda0003f0f018 */
[----:B------:R-:W-:Y:S05]  /*1240*/  @P0 EXIT ;  /* 0x000000000000094d */ /* 0x000fea0003800000 */
.L_x_13:
[----:B------:R-:W-:-:S08]  /*1250*/  NOP ;  /* 0x0000000000007918 */ /* 0x000fd00000000000 */
[----:B------:R-:W0:Y:S02]  /*1260*/  USETMAXREG.TRY_ALLOC.CTAPOOL UP1, 0xe8 ;  /* 0x000000e8000079c8 */ /* 0x000e240008020600 */
[----:B0-----:R-:W-:-:S13]  /*1270*/  PLOP3.LUT P0, PT, PT, PT, UP1, 0x80, 0x0 ;  /* 0x000000000000781c */ /* 0x001fda0003f0f018 */
[----:B------:R-:W-:Y:S05]  /*1280*/  @!P0 BRA `(.L_x_13) ;  /* 0xfffffffc00f08947 */ /* 0x000fea000383ffff */
[----:B------:R-:W-:-:S13]  /*1290*/  LOP3.LUT P0, RZ, R0, 0xff, RZ, 0xc0, !PT ;  /* 0x000000ff00ff7812 */ /* 0x000fda000780c0ff */
[----:B------:R-:W-:Y:S05]  /*12a0*/  @!P0 EXIT ;  /* 0x000000000000894d */ /* 0x000fea0003800000 */
[----:B------:R-:W-:Y:S01]  /*12b0*/  SHF.R.S32.HI R0, RZ, 0x1f, R3 ;  /* 0x0000001fff007819 */ /* 0x000fe20000011403 */
[----:B------:R-:W0:Y:S01]  /*12c0*/  S2UR UR5, SR_CgaCtaId ;  /* 0x00000000000579c3 */ /* 0x000e220000008800 */
[----:B------:R-:W-:Y:S01]  /*12d0*/  UMOV UR42, 0x400 ;  /* 0x00000400002a7882 */ /* 0x000fe20000000000 */
[----:B------:R-:W-:Y:S01]  /*12e0*/  USHF.R.U32.HI UR4, URZ, 0x2, UR37 ;  /* 0x000000023f047899 */ /* 0x000fe20008011625 */
[CC--:B------:R-:W-:Y:S01]  /*12f0*/  LEA.HI R4, R0.reuse, R3.reuse, RZ, 0x2 ;  /* 0x0000000300047211 */ /* 0x0c0fe200078f10ff */
[----:B------:R-:W-:Y:S01]  /*1300*/  ULOP3.LUT UR45, UR37, 0x3, URZ, 0xc0, !UPT ;  /* 0x00000003252d7892 */ /* 0x000fe2000f8ec03f */
[----:B------:R-:W-:Y:S01]  /*1310*/  LEA.HI R0, R0, R3, RZ, 0x5 ;  /* 0x0000000300007211 */ /* 0x000fe200078f28ff */
[----:B------:R-:W-:Y:S01]  /*1320*/  UISETP.LT.AND UP1, UPT, UR37, 0x1, UPT ;  /* 0x000000012500788c */ /* 0x000fe2000bf21270 */
[--C-:B------:R-:W-:Y:S01]  /*1330*/  SHF.R.S32.HI R88, RZ, 0x2, R4.reuse ;  /* 0x00000002ff587819 */ /* 0x100fe20000011404 */
[----:B------:R-:W1:Y:S01]  /*1340*/  LDC.64 R6, c[0x0][0x5c8] ;  /* 0x00017200ff067b82 */ /* 0x000e620000000a00 */
[----:B------:R-:W-:Y:S01]  /*1350*/  SHF.R.S32.HI R5, RZ, 0x1f, R4 ;  /* 0x0000001fff057819 */ /* 0x000fe20000011404 */
[----:B------:R-:W-:Y:S01]  /*1360*/  ULOP3.LUT UR4, UR4, 0x1, URZ, 0xc0, !UPT ;  /* 0x0000000104047892 */ /* 0x000fe2000f8ec03f */
[----:B------:R-:W-:Y:S01]  /*1370*/  LOP3.LUT R4, R4, 0xfffffffc, RZ, 0xc0, !PT ;  /* 0xfffffffc04047812 */ /* 0x000fe200078ec0ff */
[----:B------:R-:W-:Y:S01]  /*1380*/  ULDC UR44, c[0x0][0x658] ;  /* 0x00019600002c7ab9 */ /* 0x000fe20000000800 */
[----:B------:R-:W-:Y:S01]  /*1390*/  LEA.HI R5, R5, R88, RZ, 0x3 ;  /* 0x0000005805057211 */ /* 0x000fe200078f18ff */
[----:B------:R-:W-:Y:S01]  /*13a0*/  UMOV UR6, 0xffffffff ;  /* 0xffffffff00067882 */ /* 0x000fe20000000000 */
[----:B------:R-:W-:Y:S01]  /*13b0*/  ULDC UR8, c[0x0][0x284] ;  /* 0x0000a10000087ab9 */ /* 0x000fe20000000800 */
[----:B------:R-:W-:Y:S01]  /*13c0*/  IMAD.IADD R4, R3, 0x1, -R4 ;  /* 0x0000000103047824 */ /* 0x000fe200078e0a04 */
[----:B------:R-:W-:Y:S01]  /*13d0*/  LOP3.LUT R5, R5, 0xfffffff8, RZ, 0xc0, !PT ;  /* 0xfffffff805057812 */ /* 0x000fe200078ec0ff */
[----:B------:R-:W-:Y:S01]  /*13e0*/  USEL UR45, UR45, URZ, !UP0 ;  /* 0x0000003f2d2d7287 */ /* 0x000fe2000c000000 */
[----:B------:R-:W-:Y:S01]  /*13f0*/  SHF.R.S32.HI R3, RZ, 0x5, R0 ;  /* 0x00000005ff037819 */ /* 0x000fe20000011400 */
[----:B------:R-:W-:Y:S01]  /*1400*/  VIADD R0, R95, 0xffffffff ;  /* 0xffffffff5f007836 */ /* 0x000fe20000000000 */
[----:B------:R-:W-:Y:S01]  /*1410*/  USEL UR46, UR37, 0x1, UP1 ;  /* 0x00000001252e7887 */ /* 0x000fe20008800000 */
[----:B------:R-:W-:Y:S01]  /*1420*/  IMAD.IADD R88, R88, 0x1, -R5 ;  /* 0x0000000158587824 */ /* 0x000fe200078e0a05 */
[----:B------:R-:W-:Y:S01]  /*1430*/  USHF.L.U32 UR6, UR6, UR44, URZ ;  /* 0x0000002c06067299 */ /* 0x000fe2000800063f */
[----:B------:R-:W2:Y:S01]  /*1440*/  LDC R5, c[0x0][0x288] ;  /* 0x0000a200ff057b82 */ /* 0x000ea20000000800 */
[----:B0-----:R-:W-:Y:S01]  /*1450*/  ULEA UR42, UR5, UR42, 0x18 ;  /* 0x0000002a052a7291 */ /* 0x001fe2000f8ec03f */
[C---:B------:R-:W-:Y:S01]  /*1460*/  ISETP.NE.AND P0, PT, R0.reuse, RZ, PT ;  /* 0x000000ff0000720c */ /* 0x040fe20003f05270 */
[----:B------:R-:W-:Y:S01]  /*1470*/  IMAD.SHL.U32 R0, R0, 0x8, RZ ;  /* 0x0000000800007824 */ /* 0x000fe200078e00ff */
[--C-:B------:R-:W-:Y:S01]  /*1480*/  SHF.R.S32.HI R89, RZ, 0x1f, R88.reuse ;  /* 0x0000001fff597819 */ /* 0x100fe20000011458 */
[----:B------:R-:W-:Y:S01]  /*1490*/  UIADD3 UR50, UR42, 0x50, URZ ;  /* 0x000000502a327890 */ /* 0x000fe2000fffe03f */
[----:B------:R-:W-:Y:S01]  /*14a0*/  IMAD.SHL.U32 R90, R4, 0x2, RZ ;  /* 0x00000002045a7824 */ /* 0x000fe200078e00ff */
[----:B------:R-:W-:Y:S01]  /*14b0*/  UISETP.EQ.U32.AND UP0, UPT, UR4, 0x1, !UP0 ;  /* 0x000000010400788c */ /* 0x000fe2000c702070 */
[C-C-:B------:R-:W-:Y:S01]  /*14c0*/  IMAD R97, R3.reuse, -0x10, -R88.reuse ;  /* 0xfffffff003617824 */ /* 0x140fe200078e0a58 */
[----:B------:R-:W-:Y:S01]  /*14d0*/  LOP3.LUT R0, R0, 0x8, RZ, 0xc0, !PT ;  /* 0x0000000800007812 */ /* 0x000fe200078ec0ff */
[----:B------:R-:W-:Y:S01]  /*14e0*/  IMAD.WIDE R88, R3, 0x10, R88 ;  /* 0x0000001003587825 */ /* 0x000fe200078e0258 */
[C---:B-1----:R-:W-:Y:S01]  /*14f0*/  SHF.L.U64.HI R92, R6.reuse, 0x3, R7 ;  /* 0x00000003065c7819 */ /* 0x042fe20000010207 */
[----:B------:R-:W-:Y:S01]  /*1500*/  ULDC UR43, c[0x0][0x600] ;  /* 0x00018000002b7ab9 */ /* 0x000fe20000000800 */
[----:B------:R-:W-:Y:S01]  /*1510*/  SEL R98, RZ, 0x1, P0 ;  /* 0x00000001ff627807 */ /* 0x000fe20000000000 */
[----:B------:R-:W-:Y:S01]  /*1520*/  IMAD.SHL.U32 R93, R6, 0x8, RZ ;  /* 0x00000008065d7824 */ /* 0x000fe200078e00ff */
[----:B------:R-:W-:Y:S01]  /*1530*/  LEA R95, R95, UR50, 0x3 ;  /* 0x000000325f5f7c11 */ /* 0x000fe2000f8e18ff */
[----:B------:R-:W-:Y:S01]  /*1540*/  VIADD R97, R97, UR8 ;  /* 0x0000000861617c36 */ /* 0x000fe20008000000 */
[C---:B------:R-:W-:Y:S01]  /*1550*/  LOP3.LUT R99, R0.reuse, 0x8, RZ, 0x3c, !PT ;  /* 0x0000000800637812 */ /* 0x040fe200078e3cff */
[----:B------:R-:W-:Y:S01]  /*1560*/  UMOV UR7, 0x1 ;  /* 0x0000000100077882 */ /* 0x000fe20000000000 */
[----:B------:R-:W-:Y:S01]  /*1570*/  LOP3.LUT R96, R0, 0x18, RZ, 0x3c, !PT ;  /* 0x0000001800607812 */ /* 0x000fe200078e3cff */
[----:B------:R-:W-:Y:S01]  /*1580*/  ULOP3.LUT UR49, UR40, 0x1, URZ, 0xfc, !UPT ;  /* 0x0000000128317892 */ /* 0x000fe2000f8efc3f */
[----:B------:R-:W-:Y:S01]  /*1590*/  SHF.R.S32.HI R91, RZ, 0x1f, R90 ;  /* 0x0000001fff5b7819 */ /* 0x000fe2000001145a */
[----:B------:R-:W-:Y:S01]  /*15a0*/  USHF.L.U32 UR36, UR37, 0x1, URZ ;  /* 0x0000000125247899 */ /* 0x000fe2000800063f */
[----:B--2---:R-:W-:Y:S01]  /*15b0*/  IMAD R94, R4, -0x2, R5 ;  /* 0xfffffffe045e7824 */ /* 0x004fe200078e0205 */
[----:B------:R-:W-:-:S02]  /*15c0*/  USHF.L.U64.HI UR41, UR52, 0x1, UR39 ;  /* 0x0000000134297899 */ /* 0x000fc40008010227 */
[----:B------:R-:W-:Y:S02]  /*15d0*/  UIADD3 UR43, UR43, -0x1, URZ ;  /* 0xffffffff2b2b7890 */ /* 0x000fe4000fffe03f */
[----:B------:R-:W-:Y:S02]  /*15e0*/  USHF.L.U32 UR44, UR7, UR44, URZ ;  /* 0x0000002c072c7299 */ /* 0x000fe4000800063f */
[----:B------:R-:W-:Y:S02]  /*15f0*/  UIADD3 UR46, -UR46, UR37, URZ ;  /* 0x000000252e2e7290 */ /* 0x000fe4000fffe13f */
[----:B------:R-:W-:Y:S02]  /*1600*/  ULOP3.LUT UR47, URZ, UR6, URZ, 0x33, !UPT ;  /* 0x000000063f2f7292 */ /* 0x000fe4000f8e333f */
[----:B------:R-:W-:-:S12]  /*1610*/  USEL UR48, URZ, 0x1, !UP0 ;  /* 0x000000013f307887 */ /* 0x000fd8000c000000 */
.L_x_161:
[----:B------:R-:W-:-:S04]  /*1620*/  SHF.L.U32 R0, R98, 0x1f, RZ ;  /* 0x0000001f62007819 */ /* 0x000fc800000006ff */
[----:B------:R-:W0:Y:S02]  /*1630*/  SYNCS.PHASECHK.TRANS64.TRYWAIT P0, [R95+URZ+-0x8], R0 ;  /* 0xfffff8005f0075a7 */ /* 0x000e24000800017f */
[----:B012345:R-:W-:Y:S05]  /*1640*/  @!P0 BRA `(.L_x_14) ;  /* 0x0000006400a08947 */ /* 0x03ffea0003800000 */
.L_x_183:
[----:B------:R-:W-:Y:S02]  /*1650*/  ULDC UR4, c[0x0][0x28c] ;  /* 0x0000a30000047ab9 */ /* 0x000fe40000000800 */
[----:B------:R-:W-:-:S13]  /*1660*/  ISETP.LT.AND P0, PT, RZ, UR4, PT ;  /* 0x00000004ff007c0c */ /* 0x000fda000bf01270 */
[----:B------:R-:W-:Y:S05]  /*1670*/  @P0 BRA `(.L_x_15) ;  /* 0x0000000000400947 */ /* 0x000fea0003800000 */
[----:B0-----:R-:W-:Y:S01]  /*1680*/  MOV R0, 0x0 ;  /* 0x0000000000007802 */ /* 0x001fe20000000f00 */
[----:B------:R-:W-:Y:S01]  /*1690*/  ULDC.64 UR4, c[0x4][0x68] ;  /* 0x01001a0000047ab9 */ /* 0x000fe20000000a00 */
[----:B------:R-:W-:Y:S01]  /*16a0*/  ULDC.64 UR6, c[0x4][0x8] ;  /* 0x0100020000067ab9 */ /* 0x000fe20000000a00 */
[----:B------:R-:W-:Y:S01]  /*16b0*/  IMAD.U32 R4, RZ, RZ, UR4 ;  /* 0x00000004ff047e24 */ /* 0x000fe2000f8e00ff */
[----:B------:R0:W1:Y:S01]  /*16c0*/  LDC.64 R14, c[0x4][R0] ;  /* 0x01000000000e7b82 */ /* 0x0000620000000a00 */
[----:B------:R-:W-:Y:S01]  /*16d0*/  IMAD.U32 R5, RZ, RZ, UR5 ;  /* 0x00000005ff057e24 */ /* 0x000fe2000f8e00ff */
[----:B------:R-:W-:Y:S01]  /*16e0*/  ULDC.64 UR4, c[0x4][0x70] ;  /* 0x01001c0000047ab9 */ /* 0x000fe20000000a00 */
[----:B------:R-:W-:Y:S02]  /*16f0*/  IMAD.U32 R10, RZ, RZ, UR6 ;  /* 0x00000006ff0a7e24 */ /* 0x000fe4000f8e00ff */
[----:B------:R-:W-:Y:S02]  /*1700*/  IMAD.U32 R6, RZ, RZ, UR4 ;  /* 0x00000004ff067e24 */ /* 0x000fe4000f8e00ff */
[----:B------:R-:W-:-:S02]  /*1710*/  IMAD.U32 R7, RZ, RZ, UR5 ;  /* 0x00000005ff077e24 */ /* 0x000fc4000f8e00ff */
[----:B------:R-:W-:Y:S02]  /*1720*/  IMAD.U32 R11, RZ, RZ, UR7 ;  /* 0x00000007ff0b7e24 */ /* 0x000fe4000f8e00ff */
[----:B------:R-:W-:Y:S02]  /*1730*/  IMAD.MOV.U32 R8, RZ, RZ, 0x1e1 ;  /* 0x000001e1ff087424 */ /* 0x000fe400078e00ff */
[----:B------:R-:W-:Y:S02]  /*1740*/  IMAD.MOV.U32 R12, RZ, RZ, 0x1 ;  /* 0x00000001ff0c7424 */ /* 0x000fe400078e00ff */
[----:B0-----:R-:W-:-:S07]  /*1750*/  IMAD.MOV.U32 R13, RZ, RZ, RZ ;  /* 0x000000ffff0d7224 */ /* 0x001fce00078e00ff */
[----:B------:R-:W-:-:S07]  /*1760*/  LEPC R20, `(.L_x_15) ;  /* 0x000000001014794e */ /* 0x000fce0000000000 */
[----:B-1---5:R-:W-:Y:S05]  /*1770*/  CALL.ABS.NOINC R14 ;  /* 0x000000000e007343 */ /* 0x022fea0003c00000 */
.L_x_15:
[----:B0-----:R-:W-:-:S05]  /*1780*/  IMAD.U32 R0, RZ, RZ, UR49 ;  /* 0x00000031ff007e24 */ /* 0x001fca000f8e00ff */
[----:B------:R-:W-:-:S13]  /*1790*/  ISETP.NE.AND P0, PT, R0, 0x3, PT ;  /* 0x000000030000780c */ /* 0x000fda0003f05270 */
[----:B------:R-:W-:Y:S05]  /*17a0*/  @!P0 BRA `(.L_x_16) ;  /* 0x0000000000048947 */ /* 0x000fea0003800000 */
[----:B------:R-:W-:Y:S01]  /*17b0*/  BPT.TRAP 0x1 ;  /* 0x000000040000795c */ /* 0x000fe20000300000 */
.L_x_16:
[----:B------:R-:W-:Y:S02]  /*17c0*/  IMAD.U32 R3, RZ, RZ, UR45 ;  /* 0x0000002dff037e24 */ /* 0x000fe4000f8e00ff */
[----:B------:R-:W-:-:S03]  /*17d0*/  IMAD.U32 R0, RZ, RZ, UR48 ;  /* 0x00000030ff007e24 */ /* 0x000fc6000f8e00ff */
[----:B------:R-:W-:Y:S02]  /*17e0*/  LEA R3, R3, UR42, 0x3 ;  /* 0x0000002a03037c11 */ /* 0x000fe4000f8e18ff */
[----:B------:R-:W-:-:S04]  /*17f0*/  SHF.L.U32 R0, R0, 0x1f, RZ ;  /* 0x0000001f00007819 */ /* 0x000fc800000006ff */
[----:B------:R0:W1:Y:S01]  /*1800*/  SYNCS.PHASECHK.TRANS64.TRYWAIT P1, [R3+URZ], R0 ;  /* 0x00000000030075a7 */ /* 0x000062000802017f */
[----:B------:R-:W-:Y:S05]  /*1810*/  @!P0 BRA `(.L_x_17) ;  /* 0x0000000000048947 */ /* 0x000fea0003800000 */
[----:B------:R-:W-:Y:S01]  /*1820*/  BPT.TRAP 0x1 ;  /* 0x000000040000795c */ /* 0x000fe20000300000 */
.L_x_17:
[----:B------:R-:W-:-:S05]  /*1830*/  IMAD.U32 R4, RZ, RZ, UR46 ;  /* 0x0000002eff047e24 */ /* 0x000fca000f8e00ff */
[----:B------:R-:W-:Y:S01]  /*1840*/  ISETP.GE.AND P2, PT, R4, 0x1, PT ;  /* 0x000000010400780c */ /* 0x000fe20003f46270 */
[----:B-1----:R-:W-:-:S12]  /*1850*/  @P1 BRA `(.L_x_18) ;  /* 0x0000000000081947 */ /* 0x002fd80003800000 */
[----:B------:R-:W1:Y:S02]  /*1860*/  SYNCS.PHASECHK.TRANS64.TRYWAIT P1, [R3+URZ], R0 ;  /* 0x00000000030075a7 */ /* 0x000e64000802017f */
[----:B-1----:R-:W-:Y:S05]  /*1870*/  @!P1 BRA `(.L_x_19) ;  /* 0x0000006400289947 */ /* 0x002fea0003800000 */
.L_x_18:
[----:B------:R-:W-:Y:S05]  /*1880*/  WARPSYNC.ALL ;  /* 0x0000000000007948 */ /* 0x000fea0003800000 */
[----:B------:R-:W-:Y:S01]  /*1890*/  UIADD3 UR4, UR42, 0x180, URZ ;  /* 0x000001802a047890 */ /* 0x000fe2000fffe03f */
[----:B------:R-:W-:Y:S01]  /*18a0*/  WARPGROUP.ARRIVE ;  /* 0x00000000000079c5 */ /* 0x000fe20000000000 */
[----:B------:R-:W-:Y:S02]  /*18b0*/  UIADD3 UR5, UR42, 0x10180, URZ ;  /* 0x000101802a057890 */ /* 0x000fe4000fffe03f */
[----:B------:R-:W-:Y:S02]  /*18c0*/  USHF.R.U32.HI UR4, URZ, 0x4, UR4 ;  /* 0x000000043f047899 */ /* 0x000fe40008011604 */
[----:B------:R-:W-:-:S02]  /*18d0*/  USHF.R.U32.HI UR5, URZ, 0x4, UR5 ;  /* 0x000000043f057899 */ /* 0x000fc40008011605 */
[----:B------:R-:W-:Y:S02]  /*18e0*/  ULOP3.LUT UR4, UR4, 0x3fff, URZ, 0xc0, !UPT ;  /* 0x00003fff04047892 */ /* 0x000fe4000f8ec03f */
[----:B------:R-:W-:Y:S02]  /*18f0*/  ULOP3.LUT UR5, UR5, 0x3fff, URZ, 0xc0, !UPT ;  /* 0x00003fff05057892 */ /* 0x000fe4000f8ec03f */
[----:B------:R-:W-:Y:S02]  /*1900*/  ULOP3.LUT UR8, UR4, 0x10000, URZ, 0xfc, !UPT ;  /* 0x0001000004087892 */ /* 0x000fe4000f8efc3f */
[----:B------:R-:W-:Y:S02]  /*1910*/  ULOP3.LUT UR9, UR5, 0x10000, URZ, 0xfc, !UPT ;  /* 0x0001000005097892 */ /* 0x000fe4000f8efc3f */
[----:B------:R-:W-:Y:S02]  /*1920*/  ULEA UR11, UR45, UR8, 0xa ;  /* 0x000000082d0b7291 */ /* 0x000fe4000f8e503f */
[----:B------:R-:W-:Y:S01]  /*1930*/  ULEA UR10, UR45, UR9, 0xb ;  /* 0x000000092d0a7291 */ /* 0x000fe2000f8e583f */
[----:B------:R-:W-:Y:S01]  /*1940*/  UMOV UR5, 0x40000040 ;  /* 0x4000004000057882 */ /* 0x000fe20000000000 */
[----:B------:R-:W-:-:S03]  /*1950*/  UMOV UR7, 0x40000040 ;  /* 0x4000004000077882 */ /* 0x000fc60000000000 */
[----:B------:R-:W-:Y:S02]  /*1960*/  UMOV UR4, UR11 ;  /* 0x0000000b00047c82 */ /* 0x000fe40008000000 */
[----:B------:R-:W-:Y:S02]  /*1970*/  UMOV UR6, UR10 ;  /* 0x0000000a00067c82 */ /* 0x000fe40008000000 */
[----:B------:R-:W-:Y:S01]  /*1980*/  HGMMA.64x128x16.F32 R24, gdesc[UR4], RZ, !UPT, gsb0 ;  /* 0x01e00000041879f0 */ /* 0x000fe2000c0008ff */
[----:B------:R-:W-:Y:S02]  /*1990*/  UIADD3 UR4, UR11, 0x2, URZ ;  /* 0x000000020b047890 */ /* 0x000fe4000fffe03f */
[----:B------:R-:W-:Y:S01]  /*19a0*/  UIADD3 UR6, UR10, 0x2, URZ ;  /* 0x000000020a067890 */ /* 0x000fe2000fffe03f */
[----:B------:R-:W-:Y:S01]  /*19b0*/  UMOV UR5, 0x40000040 ;  /* 0x4000004000057882 */ /* 0x000fe20000000000 */
[----:B------:R-:W-:Y:S01]  /*19c0*/  UMOV UR7, 0x40000040 ;  /* 0x4000004000077882 */ /* 0x000fe20000000000 */
[----:B------:R-:W-:-:S02]  /*19d0*/  WARPGROUP.DEPBAR.LE gsb0, 0x0 ;  /* 0x00008000000079c5 */ /* 0x000fc40000010000 */
[----:B------:R-:W-:-:S06]  /*19e0*/  WARPGROUP.ARRIVE ;  /* 0x00000000000079c5 */ /* 0x000fcc0000000000 */
[----:B------:R-:W-:Y:S01]  /*19f0*/  HGMMA.64x128x16.F32 R24, gdesc[UR4], R24, gsb0 ;  /* 0x01e00000041879f0 */ /* 0x000fe20008000818 */
[----:B------:R-:W-:Y:S02]  /*1a00*/  UIADD3 UR4, UR11, 0x4, URZ ;  /* 0x000000040b047890 */ /* 0x000fe4000fffe03f */
[----:B------:R-:W-:Y:S01]  /*1a10*/  UIADD3 UR6, UR10, 0x4, URZ ;  /* 0x000000040a067890 */ /* 0x000fe2000fffe03f */
[----:B------:R-:W-:Y:S01]  /*1a20*/  UMOV UR5, 0x40000040 ;  /* 0x4000004000057882 */ /* 0x000fe20000000000 */
[----:B------:R-:W-:Y:S01]  /*1a30*/  UMOV UR7, 0x40000040 ;  /* 0x4000004000077882 */ /* 0x000fe20000000000 */
[----:B------:R-:W-:Y:S02]  /*1a40*/  WARPGROUP.DEPBAR.LE gsb0, 0x0 ;  /* 0x00008000000079c5 */ /* 0x000fe40000010000 */
        /* <DEDUP_REMOVED lines=36> */
[----:B------:R-:W-:Y:S03]  /*1c90*/  HGMMA.64x128x16.F32 R24, gdesc[UR4], R24, gsb0 ;  /* 0x01e00000041879f0 */ /* 0x000fe60008000818 */
[----:B------:R-:W-:Y:S02]  /*1ca0*/  WARPGROUP.DEPBAR.LE gsb0, 0x0 ;  /* 0x00008000000079c5 */ /* 0x000fe40000010000 */
[----:B------:R-:W-:Y:S05]  /*1cb0*/  @!P2 BRA `(.L_x_20) ;  /* 0x000000040084a947 */ /* 0x000fea0003800000 */
[----:B------:R-:W-:Y:S01]  /*1cc0*/  UIADD3 UR10, UR45, 0x1, URZ ;  /* 0x000000012d0a7890 */ /* 0x000fe2000fffe03f */
[----:B01----:R-:W-:Y:S01]  /*1cd0*/  IMAD.U32 R0, RZ, RZ, UR46 ;  /* 0x0000002eff007e24 */ /* 0x003fe2000f8e00ff */
[----:B------:R-:W-:Y:S02]  /*1ce0*/  UMOV UR11, UR45 ;  /* 0x0000002d000b7c82 */ /* 0x000fe40008000000 */
[----:B------:R-:W-:-:S04]  /*1cf0*/  UISETP.NE.AND UP0, UPT, UR10, 0x4, UPT ;  /* 0x000000040a00788c */ /* 0x000fc8000bf05270 */
[----:B------:R-:W-:Y:S02]  /*1d00*/  USEL UR4, URZ, 0x1, UP0 ;  /* 0x000000013f047887 */ /* 0x000fe40008000000 */
[----:B------:R-:W-:Y:S02]  /*1d10*/  USEL UR10, UR10, URZ, UP0 ;  /* 0x0000003f0a0a7287 */ /* 0x000fe40008000000 */
[----:B------:R-:W-:-:S06]  /*1d20*/  ULOP3.LUT UR4, UR48, UR4, URZ, 0x3c, !UPT ;  /* 0x0000000430047292 */ /* 0x000fcc000f8e3c3f */
[----:B------:R-:W-:-:S07]  /*1d30*/  IMAD.U32 R5, RZ, RZ, UR4 ;  /* 0x00000004ff057e24 */ /* 0x000fce000f8e00ff */
.L_x_27:
[----:B01----:R-:W-:Y:S05]  /*1d40*/  @!P0 BRA `(.L_x_21) ;  /* 0x0000000000048947 */ /* 0x003fea0003800000 */
[----:B------:R-:W-:Y:S01]  /*1d50*/  BPT.TRAP 0x1 ;  /* 0x000000040000795c */ /* 0x000fe20000300000 */
.L_x_21:
[----:B------:R-:W-:Y:S01]  /*1d60*/  ULEA UR4, UR10, UR42, 0x3 ;  /* 0x0000002a0a047291 */ /* 0x000fe2000f8e183f */
[----:B------:R-:W-:-:S08]  /*1d70*/  SHF.L.U32 R3, R5, 0x1f, RZ ;  /* 0x0000001f05037819 */ /* 0x000fd000000006ff */
[----:B------:R0:W1:Y:S01]  /*1d80*/  SYNCS.PHASECHK.TRANS64.TRYWAIT P1, [UR4], R3 ;  /* 0x00000003ff0075a7 */ /* 0x0000620008020144 */
[----:B------:R-:W-:Y:S05]  /*1d90*/  @!P0 BRA `(.L_x_22) ;  /* 0x0000000000048947 */ /* 0x000fea0003800000 */
[----:B------:R-:W-:Y:S01]  /*1da0*/  BPT.TRAP 0x1 ;  /* 0x000000040000795c */ /* 0x000fe20000300000 */
.L_x_22:
[----:B-1----:R-:W-:Y:S05]  /*1db0*/  @P1 BRA `(.L_x_23) ;  /* 0x0000000000081947 */ /* 0x002fea0003800000 */
[----:B------:R-:W1:Y:S02]  /*1dc0*/  SYNCS.PHASECHK.TRANS64.TRYWAIT P1, [UR4], R3 ;  /* 0x00000003ff0075a7 */ /* 0x000e640008020144 */
[----:B-1----:R-:W-:Y:S05]  /*1dd0*/  @!P1 BRA `(.L_x_24) ;  /* 0x0000005c00e49947 */ /* 0x002fea0003800000 */
.L_x_23:
[----:B------:R-:W-:Y:S01]  /*1de0*/  ULEA UR13, UR10, UR8, 0xa ;  /* 0x000000080a0d7291 */ /* 0x000fe2000f8e503f */
[----:B------:R-:W-:Y:S01]  /*1df0*/  WARPGROUP.ARRIVE ;  /* 0x00000000000079c5 */ /* 0x000fe20000000000 */
[----:B------:R-:W-:Y:S01]  /*1e00*/  ULEA UR12, UR10, UR9, 0xb ;  /* 0x000000090a0c7291 */ /* 0x000fe2000f8e583f */
[----:B------:R-:W-:Y:S01]  /*1e10*/  UMOV UR5, 0x40000040 ;  /* 0x4000004000057882 */ /* 0x000fe20000000000 */
[----:B------:R-:W-:-:S03]  /*1e20*/  UMOV UR7, 0x40000040 ;  /* 0x4000004000077882 */ /* 0x000fc60000000000 */
[----:B------:R-:W-:Y:S02]  /*1e30*/  UMOV UR4, UR13 ;  /* 0x0000000d00047c82 */ /* 0x000fe40008000000 */
[----:B------:R-:W-:Y:S02]  /*1e40*/  UMOV UR6, UR12 ;  /* 0x0000000c00067c82 */ /* 0x000fe40008000000 */
[----:B------:R-:W-:Y:S01]  /*1e50*/  HGMMA.64x128x16.F32 R24, gdesc[UR4], R24, gsb0 ;  /* 0x01e00000041879f0 */ /* 0x000fe20008000818 */
        /* <DEDUP_REMOVED lines=51> */
[----:B------:R-:W-:Y:S01]  /*2190*/  BPT.TRAP 0x1 ;  /* 0x000000040000795c */ /* 0x000fe20000300000 */
.L_x_25:
[----:B------:R-:W-:Y:S02]  /*21a0*/  UISETP.GT.U32.AND UP0, UPT, UR40, 0x1, UPT ;  /* 0x000000012800788c */ /* 0x000fe4000bf04070 */
[----:B------:R-:W-:-:S04]  /*21b0*/  ULEA UR4, UR11, UR42, 0x3 ;  /* 0x0000002a0b047291 */ /* 0x000fc8000f8e183f */
[----:B------:R-:W-:Y:S01]  /*21c0*/  UIADD3 UR4, UR4, 0x20, URZ ;  /* 0x0000002004047890 */ /* 0x000fe2000fffe03f */
[----:B------:R-:W-:-:S03]  /*21d0*/  PLOP3.LUT P1, PT, PT, PT, UP0, 0x80, 0x0 ;  /* 0x000000000000781c */ /* 0x000fc60003f2f008 */
[----:B------:R-:W-:-:S09]  /*21e0*/  UPRMT UR4, URZ, 0x654, UR4 ;  /* 0x000006543f047896 */ /* 0x000fd20008000004 */
[----:B------:R-:W-:Y:S01]  /*21f0*/  SYNCS.ARRIVE.TRANS64.RED.A1T0 RZ, [UR4], RZ ;  /* 0x000000ffffff79a7 */ /* 0x000fe20008100404 */
[----:B------:R-:W-:Y:S05]  /*2200*/  @P1 BRA `(.L_x_26) ;  /* 0x0000000000041947 */ /* 0x000fea0003800000 */
[----:B------:R-:W-:Y:S01]  /*2210*/  BPT.TRAP 0x1 ;  /* 0x000000040000795c */ /* 0x000fe20000300000 */
.L_x_26:
[----:B------:R-:W-:Y:S01]  /*2220*/  UIADD3 UR10, UR10, 0x1, URZ ;  /* 0x000000010a0a7890 */ /* 0x000fe2000fffe03f */
[C---:B------:R-:W-:Y:S01]  /*2230*/  ISETP.GT.AND P1, PT, R0.reuse, 0x1, PT ;  /* 0x000000010000780c */ /* 0x040fe20003f24270 */
[----:B------:R-:W-:Y:S01]  /*2240*/  UIADD3 UR11, UR11, 0x1, URZ ;  /* 0x000000010b0b7890 */ /* 0x000fe2000fffe03f */
[----:B------:R-:W-:Y:S01]  /*2250*/  VIADD R0, R0, 0xffffffff ;  /* 0xffffffff00007836 */ /* 0x000fe20000000000 */
[----:B------:R-:W-:Y:S02]  /*2260*/  UISETP.NE.AND UP0, UPT, UR10, 0x4, UPT ;  /* 0x000000040a00788c */ /* 0x000fe4000bf05270 */
[----:B------:R-:W-:Y:S02]  /*2270*/  UISETP.NE.AND UP1, UPT, UR11, 0x4, UPT ;  /* 0x000000040b00788c */ /* 0x000fe4000bf25270 */
[----:B------:R-:W-:Y:S02]  /*2280*/  USEL UR4, URZ, 0x1, UP0 ;  /* 0x000000013f047887 */ /* 0x000fe40008000000 */
[----:B------:R-:W-:-:S02]  /*2290*/  USEL UR10, UR10, URZ, UP0 ;  /* 0x0000003f0a0a7287 */ /* 0x000fc40008000000 */
[----:B------:R-:W-:Y:S02]  /*22a0*/  USEL UR11, UR11, URZ, UP1 ;  /* 0x0000003f0b0b7287 */ /* 0x000fe40008800000 */
[----:B------:R-:W-:Y:S01]  /*22b0*/  LOP3.LUT R5, R5, UR4, RZ, 0x3c, !PT ;  /* 0x0000000405057c12 */ /* 0x000fe2000f8e3cff */
[----:B------:R-:W-:Y:S09]  /*22c0*/  @P1 BRA `(.L_x_27) ;  /* 0xfffffff8009c1947 */ /* 0x000ff2000383ffff */
.L_x_20:
[----:B01----:R-:W0:Y:S01]  /*22d0*/  LDC R0, c[0x0][0x28c] ;  /* 0x0000a300ff007b82 */ /* 0x003e220000000800 */
[----:B------:R1:W-:Y:S01]  /*22e0*/  SYNCS.ARRIVE.TRANS64.A1T0 RZ, [R99+UR50], RZ ;  /* 0x000000ff63ff79a7 */ /* 0x0003e20008100032 */
[----:B0-----:R-:W-:-:S13]  /*22f0*/  ISETP.GE.AND P1, PT, R0, 0x1, PT ;  /* 0x000000010000780c */ /* 0x001fda0003f26270 */
[----:B-1----:R-:W-:Y:S05]  /*2300*/  @!P1 BRA `(.L_x_28) ;  /* 0x0000000000309947 */ /* 0x002fea0003800000 */
[----:B------:R-:W-:Y:S05]  /*2310*/  @!P0 BRA `(.L_x_29) ;  /* 0x0000000000048947 */ /* 0x000fea0003800000 */
[----:B------:R-:W-:Y:S01]  /*2320*/  BPT.TRAP 0x1 ;  /* 0x000000040000795c */ /* 0x000fe20000300000 */
.L_x_29:
[----:B------:R-:W-:Y:S02]  /*2330*/  UIADD3 UR4, UR46, UR45, URZ ;  /* 0x0000002d2e047290 */ /* 0x000fe4000fffe03f */
[----:B------:R-:W-:Y:S02]  /*2340*/  UISETP.GT.U32.AND UP0, UPT, UR40, 0x1, UPT ;  /* 0x000000012800788c */ /* 0x000fe4000bf04070 */
[----:B------:R-:W-:-:S04]  /*2350*/  USHF.L.U32 UR4, UR4, 0x3, URZ ;  /* 0x0000000304047899 */ /* 0x000fc8000800063f */
[----:B------:R-:W-:Y:S01]  /*2360*/  ULOP3.LUT UR4, UR4, 0x18, URZ, 0xc0, !UPT ;  /* 0x0000001804047892 */ /* 0x000fe2000f8ec03f */
[----:B------:R-:W-:-:S03]  /*2370*/  PLOP3.LUT P0, PT, PT, PT, UP0, 0x80, 0x0 ;  /* 0x000000000000781c */ /* 0x000fc60003f0f008 */
[----:B------:R-:W-:-:S04]  /*2380*/  UIADD3 UR4, UR42, 0x20, UR4 ;  /* 0x000000202a047890 */ /* 0x000fc8000fffe004 */
[----:B------:R-:W-:-:S09]  /*2390*/  UPRMT UR4, URZ, 0x654, UR4 ;  /* 0x000006543f047896 */ /* 0x000fd20008000004 */
[----:B------:R-:W-:Y:S01]  /*23a0*/  SYNCS.ARRIVE.TRANS64.RED.A1T0 RZ, [UR4], RZ ;  /* 0x000000ffffff79a7 */ /* 0x000fe20008100404 */
[----:B------:R-:W-:Y:S05]  /*23b0*/  @P0 BRA `(.L_x_28) ;  /* 0x0000000000040947 */ /* 0x000fea0003800000 */
[----:B------:R-:W-:Y:S01]  /*23c0*/  BPT.TRAP 0x1 ;  /* 0x000000040000795c */ /* 0x000fe20000300000 */
.L_x_28:
[----:B------:R-:W-:Y:S02]  /*23d0*/  SHF.L.U32 R0, R98, 0x1f, RZ ;  /* 0x0000001f62007819 */ /* 0x000fe400000006ff */
[----:B------:R-:W-:Y:S02]  /*23e0*/  SHF.R.S32.HI R9, RZ, 0x1f, R19 ;  /* 0x0000001fff097819 */ /* 0x000fe40000011413 */
[----:B------:R-:W0:Y:S02]  /*23f0*/  SYNCS.PHASECHK.TRANS64.TRYWAIT P0, [R95+URZ+0x8], R0 ;  /* 0x000008005f0075a7 */ /* 0x000e24000800017f */
[----:B0-----:R-:W-:Y:S05]  /*2400*/  @!P0 BRA `(.L_x_30) ;  /* 0x0000005800708947 */ /* 0x001fea0003800000 */
.L_x_184:
[----:B------:R-:W-:Y:S01]  /*2410*/  ULDC.64 UR4, c[0x0][0x5d0] ;  /* 0x0001740000047ab9 */ /* 0x000fe20000000a00 */
[----:B------:R-:W-:Y:S01]  /*2420*/  ULDC UR6, c[0x0][0x284] ;  /* 0x0000a10000067ab9 */ /* 0x000fe20000000800 */
[----:B0-----:R-:W-:Y:S02]  /*2430*/  IMAD R0, R9, UR4, RZ ;  /* 0x0000000409007c24 */ /* 0x001fe4000f8e02ff */
[----:B------:R-:W-:Y:S02]  /*2440*/  IMAD.SHL.U32 R10, R2, 0x80, RZ ;  /* 0x00000080020a7824 */ /* 0x000fe400078e00ff */
[C---:B------:R-:W-:Y:S02]  /*2450*/  IMAD R5, R19.reuse, UR5, R0 ;  /* 0x0000000513057c24 */ /* 0x040fe4000f8e0200 */
[----:B------:R-:W-:Y:S01]  /*2460*/  IMAD.SHL.U32 R0, R18, 0x40, RZ ;  /* 0x0000004012007824 */ /* 0x000fe200078e00ff */
[----:B------:R-:W-:Y:S01]  /*2470*/  SHF.R.S32.HI R11, RZ, 0x1f, R10 ;  /* 0x0000001fff0b7819 */ /* 0x000fe2000001140a */
[----:B------:R-:W-:Y:S01]  /*2480*/  IMAD.WIDE.U32 R2, R19, UR4, R90 ;  /* 0x0000000413027c25 */ /* 0x000fe2000f8e005a */
[----:B------:R-:W-:-:S02]  /*2490*/  ULDC.64 UR4, c[0x0][0x5c8] ;  /* 0x0001720000047ab9 */ /* 0x000fc40000000a00 */
[----:B------:R-:W-:Y:S01]  /*24a0*/  ISETP.GE.AND P0, PT, R0, UR6, PT ;  /* 0x0000000600007c0c */ /* 0x000fe2000bf06270 */
[----:B------:R-:W-:Y:S01]  /*24b0*/  ULDC UR6, c[0x0][0x288] ;  /* 0x0000a20000067ab9 */ /* 0x000fe20000000800 */
[----:B------:R-:W-:Y:S01]  /*24c0*/  IADD3 R2, P1, R10, R2, RZ ;  /* 0x000000020a027210 */ /* 0x000fe20007f3e0ff */
[----:B------:R-:W-:Y:S01]  /*24d0*/  IMAD.WIDE R14, R18, 0x40, R88 ;  /* 0x00000040120e7825 */ /* 0x000fe200078e0258 */
[----:B------:R-:W-:Y:S02]  /*24e0*/  ISETP.GE.OR P0, PT, R10, UR6, P0 ;  /* 0x000000060a007c0c */ /* 0x000fe40008706670 */
[----:B------:R-:W-:Y:S01]  /*24f0*/  IADD3.X R3, R11, R3, R5, P1, !PT ;  /* 0x000000030b037210 */ /* 0x000fe20000ffe405 */
[----:B------:R-:W-:-:S04]  /*2500*/  IMAD R7, R15, UR4, RZ ;  /* 0x000000040f077c24 */ /* 0x000fc8000f8e02ff */
[C---:B------:R-:W-:Y:S02]  /*2510*/  IMAD R7, R14.reuse, UR5, R7 ;  /* 0x000000050e077c24 */ /* 0x040fe4000f8e0207 */
[----:B------:R-:W-:-:S04]  /*2520*/  IMAD.WIDE.U32 R20, R14, UR4, R2 ;  /* 0x000000040e147c25 */ /* 0x000fc8000f8e0002 */
[----:B------:R-:W-:Y:S05]  /*2530*/  @P0 BRA `(.L_x_31) ;  /* 0x0000003c00e00947 */ /* 0x000fea0003800000 */
[----:B-----5:R-:W-:Y:S01]  /*2540*/  FSETP.NEU.AND P1, PT, R23, RZ, PT ;  /* 0x000000ff1700720b */ /* 0x020fe20003f2d000 */
[----:B------:R-:W-:Y:S01]  /*2550*/  IMAD.IADD R18, R94, 0x1, -R10 ;  /* 0x000000015e127824 */ /* 0x000fe200078e0a0a */
[----:B------:R-:W-:Y:S01]  /*2560*/  BSSY B0, `(.L_x_31) ;  /* 0x00003f5000007945 */ /* 0x000fe20003800000 */
[----:B------:R-:W-:Y:S02]  /*2570*/  IMAD.IADD R0, R97, 0x1, -R0 ;  /* 0x0000000161007824 */ /* 0x000fe400078e0a00 */
[----:B------:R-:W-:Y:S01]  /*2580*/  IMAD.IADD R7, R21, 0x1, R7 ;  /* 0x0000000115077824 */ /* 0x000fe200078e0207 */
[----:B------:R-:W-:-:S04]  /*2590*/  ISETP.GT.AND P0, PT, R18, RZ, PT ;  /* 0x000000ff1200720c */ /* 0x000fc80003f04270 */
[----:B------:R-:W-:-:S03]  /*25a0*/  ISETP.GT.AND P2, PT, R0, RZ, P0 ;  /* 0x000000ff0000720c */ /* 0x000fc60000744270 */
[----:B------:R-:W-:Y:S10]  /*25b0*/  @!P1 BRA `(.L_x_32) ;  /* 0x0000002c00249947 */ /* 0x000ff40003800000 */
[----:B------:R-:W0:Y:S01]  /*25c0*/  LDC.64 R100, c[0x0][0x5b8] ;  /* 0x00016e00ff647b82 */ /* 0x000e220000000a00 */
[----:B------:R-:W-:-:S07]  /*25d0*/  ULDC.64 UR4, c[0x0][0x5c0] ;  /* 0x0001700000047ab9 */ /* 0x000fce0000000a00 */
[----:B------:R-:W1:Y:S08]  /*25e0*/  LDC.64 R104, c[0x0][0x5b0] ;  /* 0x00016c00ff687b82 */ /* 0x000e700000000a00 */
[----:B------:R-:W2:Y:S01]  /*25f0*/  LDC.64 R106, c[0x0][0x5a8] ;  /* 0x00016a00ff6a7b82 */ /* 0x000ea20000000a00 */
[-C--:B0-----:R-:W-:Y:S02]  /*2600*/  IMAD R4, R9, R100.reuse, RZ ;  /* 0x0000006409047224 */ /* 0x081fe400078e02ff */
[----:B------:R-:W-:-:S04]  /*2610*/  IMAD.WIDE.U32 R2, R19, R100, R90 ;  /* 0x0000006413027225 */ /* 0x000fc800078e005a */
[----:B------:R-:W-:Y:S01]  /*2620*/  IMAD R101, R19, R101, R4 ;  /* 0x0000006513657224 */ /* 0x000fe200078e0204 */
[----:B------:R-:W-:Y:S01]  /*2630*/  IADD3 R4, P1, R10, R2, RZ ;  /* 0x000000020a047210 */ /* 0x000fe20007f3e0ff */
[----:B-1----:R-:W-:-:S03]  /*2640*/  IMAD R2, R15, R104, RZ ;  /* 0x000000680f027224 */ /* 0x002fc600078e02ff */
[----:B------:R-:W-:Y:S01]  /*2650*/  IADD3.X R5, R11, R3, R101, P1, !PT ;  /* 0x000000030b057210 */ /* 0x000fe20000ffe465 */
[C---:B------:R-:W-:Y:S02]  /*2660*/  IMAD R103, R14.reuse, R105, R2 ;  /* 0x000000690e677224 */ /* 0x040fe400078e0202 */
[----:B------:R-:W-:-:S04]  /*2670*/  IMAD.WIDE.U32 R2, R14, R104, R4 ;  /* 0x000000680e027225 */ /* 0x000fc800078e0004 */
[----:B------:R-:W-:Y:S01]  /*2680*/  IMAD.IADD R3, R3, 0x1, R103 ;  /* 0x0000000103037824 */ /* 0x000fe200078e0267 */
[----:B--2---:R-:W-:-:S04]  /*2690*/  LEA R8, P1, R2, R106, 0x1 ;  /* 0x0000006a02087211 */ /* 0x004fc800078208ff */
[----:B------:R-:W-:-:S05]  /*26a0*/  LEA.HI.X R9, R2, R107, R3, 0x1, P1 ;  /* 0x0000006b02097211 */ /* 0x000fca00008f0c03 */
[----:B------:R-:W2:Y:S01]  /*26b0*/  @P2 LDG.E.LTC128B.U16 R21, desc[UR54][R8.64] ;  /* 0x0000003608152981 */ /* 0x000ea2000c1e1520 */
[----:B------:R-:W-:Y:S01]  /*26c0*/  IMAD.WIDE.U32 R2, R14, R104, R10 ;  /* 0x000000680e027225 */ /* 0x000fe200078e000a */
[----:B------:R-:W-:Y:S02]  /*26d0*/  BSSY B1, `(.L_x_33) ;  /* 0x0000015000017945 */ /* 0x000fe40003800000 */
[----:B------:R-:W-:-:S04]  /*26e0*/  IADD3 R12, P1, R90, R2, RZ ;  /* 0x000000025a0c7210 */ /* 0x000fc80007f3e0ff */
[----:B------:R-:W-:Y:S02]  /*26f0*/  IADD3.X R13, R91, R103, R3, P1, !PT ;  /* 0x000000675b0d7210 */ /* 0x000fe40000ffe403 */
[----:B------:R-:W-:Y:S01]  /*2700*/  LEA R6, P1, R20, UR4, 0x1 ;  /* 0x0000000414067c11 */ /* 0x000fe2000f8208ff */
[----:B------:R-:W-:-:S03]  /*2710*/  IMAD.WIDE.U32 R12, R19, R100, R12 ;  /* 0x00000064130c7225 */ /* 0x000fc600078e000c */
[----:B------:R-:W-:Y:S02]  /*2720*/  LEA.HI.X R7, R20, UR5, R7, 0x1, P1 ;  /* 0x0000000514077c11 */ /* 0x000fe400088f0c07 */
[----:B------:R-:W-:-:S04]  /*2730*/  ISETP.GT.AND P1, PT, R18, 0x1, PT ;  /* 0x000000011200780c */ /* 0x000fc80003f24270 */
[----:B------:R-:W-:Y:S01]  /*2740*/  ISETP.GT.AND P3, PT, R0, RZ, P1 ;  /* 0x000000ff0000720c */ /* 0x000fe20000f64270 */
[----:B--2---:R-:W-:-:S05]  /*2750*/  HADD2.F32 R2, -RZ, R21.H0_H0 ;  /* 0x20000015ff027230 */ /* 0x004fca0000004100 */
[----:B------:R-:W-:Y:S01]  /*2760*/  FMUL R3, R2, R23 ;  /* 0x0000001702037220 */ /* 0x000fe20000400000 */
[----:B------:R-:W-:-:S03]  /*2770*/  LEA R2, P4, R12, R106, 0x1 ;  /* 0x0000006a0c027211 */ /* 0x000fc600078808ff */
[----:B------:R-:W-:-:S05]  /*2780*/  FFMA R3, R24, R22, R3 ;  /* 0x0000001618037223 */ /* 0x000fca0000000003 */
[----:B------:R-:W-:Y:S01]  /*2790*/  F2FP.F16.F32.PACK_AB R8, RZ, R3 ;  /* 0x00000003ff08723e */ /* 0x000fe200000000ff */
[----:B------:R-:W-:-:S03]  /*27a0*/  IMAD.IADD R3, R101, 0x1, R13 ;  /* 0x0000000165037824 */ /* 0x000fc600078e020d */
[----:B------:R-:W-:Y:S01]  /*27b0*/  PRMT R9, R8, 0x7610, R9 ;  /* 0x0000761008097816 */ /* 0x000fe20000000009 */
[----:B------:R-:W-:Y:S01]  /*27c0*/  IMAD.SHL.U32 R8, R104, 0x8, RZ ;  /* 0x0000000868087824 */ /* 0x000fe200078e00ff */
[----:B------:R-:W-:-:S03]  /*27d0*/  LEA.HI.X R3, R12, R107, R3, 0x1, P4 ;  /* 0x0000006b0c037211 */ /* 0x000fc600020f0c03 */
[----:B------:R0:W-:Y:S02]  /*27e0*/  @P2 STG.E.U16 desc[UR54][R6.64], R9 ;  /* 0x0000000906002986 */ /* 0x0001e4000c101536 */
[----:B0-----:R-:W-:Y:S01]  /*27f0*/  SHF.L.U64.HI R9, R104, 0x3, R105 ;  /* 0x0000000368097819 */ /* 0x001fe20000010269 */
[----:B------:R-:W-:Y:S06]  /*2800*/  @!P3 BRA `(.L_x_34) ;  /* 0x000000000004b947 */ /* 0x000fec0003800000 */
[----:B------:R0:W5:Y:S02]  /*2810*/  LDG.E.LTC128B.U16 R21, desc[UR54][R2.64+0x2] ;  /* 0x0000023602157981 */ /* 0x000164000c1e1520 */
.L_x_34:
[----:B------:R-:W-:Y:S05]  /*2820*/  BSYNC B1 ;  /* 0x0000000000017941 */ /* 0x000fea0003800000 */
.L_x_33:
[----:B------:R-:W-:Y:S01]  /*2830*/  IMAD.WIDE.U32 R8, R14, R104, R8 ;  /* 0x000000680e087225 */ /* 0x000fe200078e0008 */
[----:B------:R-:W-:-:S03]  /*2840*/  ISETP.GT.AND P0, PT, R0, 0x8, P0 ;  /* 0x000000080000780c */ /* 0x000fc60000704270 */
[----:B-----5:R-:W-:Y:S01]  /*2850*/  HADD2.F32 R12, -RZ, R21.H0_H0 ;  /* 0x20000015ff0c7230 */ /* 0x020fe20000004100 */
[----:B------:R-:W-:Y:S01]  /*2860*/  IADD3 R4, P2, R4, R8, RZ ;  /* 0x0000000804047210 */ /* 0x000fe20007f5e0ff */
[----:B------:R-:W-:-:S03]  /*2870*/  IMAD.IADD R103, R103, 0x1, R9 ;  /* 0x0000000167677824 */ /* 0x000fc600078e0209 */
[----:B------:R-:W-:Y:S01]  /*2880*/  FMUL R12, R12, R23 ;  /* 0x000000170c0c7220 */ /* 0x000fe20000400000 */
[----:B------:R-:W-:-:S03]  /*2890*/  IMAD.X R5, R103, 0x1, R5, P2 ;  /* 0x0000000167057824 */ /* 0x000fc600010e0605 */
[----:B------:R-:W-:Y:S01]  /*28a0*/  FFMA R25, R25, R22, R12 ;  /* 0x0000001619197223 */ /* 0x000fe2000000000c */
[----:B------:R-:W-:-:S04]  /*28b0*/  LEA R12, P2, R4, R106, 0x1 ;  /* 0x0000006a040c7211 */ /* 0x000fc800078408ff */
[----:B------:R-:W-:Y:S01]  /*28c0*/  LEA.HI.X R13, R4, R107, R5, 0x1, P2 ;  /* 0x0000006b040d7211 */ /* 0x000fe200010f0c05 */
[----:B------:R-:W-:Y:S01]  /*28d0*/  @P3 IMAD.MOV.U32 R4, RZ, RZ, R6 ;  /* 0x000000ffff043224 */ /* 0x000fe200078e0006 */
[----:B------:R-:W-:Y:S01]  /*28e0*/  F2FP.F16.F32.PACK_AB R25, RZ, R25 ;  /* 0x00000019ff19723e */ /* 0x000fe200000000ff */
[----:B------:R-:W-:-:S05]  /*28f0*/  @P3 IMAD.MOV.U32 R5, RZ, RZ, R7 ;  /* 0x000000ffff053224 */ /* 0x000fca00078e0007 */
[----:B------:R1:W-:Y:S04]  /*2900*/  @P3 STG.E.U16 desc[UR54][R4.64+0x2], R25 ;  /* 0x0000021904003986 */ /* 0x0003e8000c101536 */
[----:B------:R-:W2:Y:S01]  /*2910*/  @P0 LDG.E.LTC128B.U16 R21, desc[UR54][R12.64] ;  /* 0x000000360c150981 */ /* 0x000ea2000c1e1520 */
[----:B------:R-:W-:Y:S01]  /*2920*/  IADD3 R10, P2, P3, R90, R8, R10 ;  /* 0x000000085a0a7210 */ /* 0x000fe20007b5e00a */
[----:B------:R-:W-:Y:S01]  /*2930*/  BSSY B1, `(.L_x_35) ;  /* 0x0000011000017945 */ /* 0x000fe20003800000 */
[----:B------:R-:W-:Y:S02]  /*2940*/  SHF.L.U64.HI R15, R93, 0x1, R92 ;  /* 0x000000015d0f7819 */ /* 0x000fe4000001025c */
[----:B------:R-:W-:Y:S02]  /*2950*/  IADD3.X R11, R91, R103, R11, P2, P3 ;  /* 0x000000675b0b7210 */ /* 0x000fe400017e640b */
[----:B------:R-:W-:Y:S01]  /*2960*/  ISETP.GT.AND P1, PT, R0, 0x8, P1 ;  /* 0x000000080000780c */ /* 0x000fe20000f24270 */
[----:B------:R-:W-:-:S04]  /*2970*/  IMAD.WIDE.U32 R10, R19, R100, R10 ;  /* 0x00000064130a7225 */ /* 0x000fc800078e000a */
[----:B------:R-:W-:Y:S01]  /*2980*/  IMAD.IADD R11, R101, 0x1, R11 ;  /* 0x00000001650b7824 */ /* 0x000fe200078e020b */
[----:B-1----:R-:W-:-:S04]  /*2990*/  LEA R4, P3, R10, R106, 0x1 ;  /* 0x0000006a0a047211 */ /* 0x002fc800078608ff */
[----:B------:R-:W-:Y:S01]  /*29a0*/  LEA.HI.X R5, R10, R107, R11, 0x1, P3 ;  /* 0x0000006b0a057211 */ /* 0x000fe200018f0c0b */
[----:B--2---:R-:W-:-:S05]  /*29b0*/  HADD2.F32 R8, -RZ, R21.H0_H0 ;  /* 0x20000015ff087230 */ /* 0x004fca0000004100 */
[----:B------:R-:W-:Y:S01]  /*29c0*/  FMUL R9, R8, R23 ;  /* 0x0000001708097220 */ /* 0x000fe20000400000 */
[----:B------:R-:W-:-:S03]  /*29d0*/  LEA R8, P2, R93, R6, 0x1 ;  /* 0x000000065d087211 */ /* 0x000fc600078408ff */
[----:B------:R-:W-:-:S05]  /*29e0*/  FFMA R9, R26, R22, R9 ;  /* 0x000000161a097223 */ /* 0x000fca0000000009 */
[----:B------:R-:W-:Y:S01]  /*29f0*/  F2FP.F16.F32.PACK_AB R12, RZ, R9 ;  /* 0x00000009ff0c723e */ /* 0x000fe200000000ff */
[----:B------:R-:W-:-:S05]  /*2a00*/  IMAD.X R9, R15, 0x1, R7, P2 ;  /* 0x000000010f097824 */ /* 0x000fca00010e0607 */
[----:B------:R1:W-:Y:S01]  /*2a10*/  @P0 STG.E.U16 desc[UR54][R8.64], R12 ;  /* 0x0000000c08000986 */ /* 0x0003e2000c101536 */
[----:B------:R-:W-:Y:S05]  /*2a20*/  @!P1 BRA `(.L_x_36) ;  /* 0x0000000000049947 */ /* 0x000fea0003800000 */
[----:B------:R2:W5:Y:S02]  /*2a30*/  LDG.E.LTC128B.U16 R21, desc[UR54][R4.64+0x2] ;  /* 0x0000023604157981 */ /* 0x000564000c1e1520 */
.L_x_36:
[----:B------:R-:W-:Y:S05]  /*2a40*/  BSYNC B1 ;  /* 0x0000000000017941 */ /* 0x000fea0003800000 */
.L_x_35:
[----:B-----5:R-:W-:Y:S01]  /*2a50*/  HADD2.F32 R10, -RZ, R21.H0_H0 ;  /* 0x20000015ff0a7230 */ /* 0x020fe20000004100 */
[----:B------:R-:W-:Y:S01]  /*2a60*/  ISETP.GT.AND P0, PT, R18, 0x8, PT ;  /* 0x000000081200780c */ /* 0x000fe20003f04270 */
[----:B------:R-:W-:Y:S03]  /*2a70*/  BSSY B1, `(.L_x_37) ;  /* 0x0000008000017945 */ /* 0x000fe60003800000 */
[----:B------:R-:W-:Y:S01]  /*2a80*/  FMUL R10, R10, R23 ;  /* 0x000000170a0a7220 */ /* 0x000fe20000400000 */
[----:B------:R-:W-:-:S03]  /*2a90*/  ISETP.GT.AND P2, PT, R0, RZ, P0 ;  /* 0x000000ff0000720c */ /* 0x000fc60000744270 */
[----:B------:R-:W-:-:S05]  /*2aa0*/  FFMA R10, R27, R22, R10 ;  /* 0x000000161b0a7223 */ /* 0x000fca000000000a */
[----:B------:R-:W-:-:S05]  /*2ab0*/  F2FP.F16.F32.PACK_AB R10, RZ, R10 ;  /* 0x0000000aff0a723e */ /* 0x000fca00000000ff */
[----:B------:R3:W-:Y:S01]  /*2ac0*/  @P1 STG.E.U16 desc[UR54][R8.64+0x2], R10 ;  /* 0x0000020a08001986 */ /* 0x0007e2000c101536 */
[----:B------:R-:W-:Y:S05]  /*2ad0*/  @!P2 BRA `(.L_x_38) ;  /* 0x000000000004a947 */ /* 0x000fea0003800000 */
[----:B------:R4:W5:Y:S02]  /*2ae0*/  LDG.E.LTC128B.U16 R21, desc[UR54][R2.64+0x10] ;  /* 0x0000103602157981 */ /* 0x000964000c1e1520 */
.L_x_38:
[----:B------:R-:W-:Y:S05]  /*2af0*/  BSYNC B1 ;  /* 0x0000000000017941 */ /* 0x000fea0003800000 */
.L_x_37:
[----:B---3-5:R-:W-:Y:S01]  /*2b00*/  HADD2.F32 R10, -RZ, R21.H0_H0 ;  /* 0x20000015ff0a7230 */ /* 0x028fe20000004100 */
        /* <DEDUP_REMOVED lines=9> */
.L_x_40:
[----:B------:R-:W-:Y:S05]  /*2ba0*/  BSYNC B1 ;  /* 0x0000000000017941 */ /* 0x000fea0003800000 */
.L_x_39:
[----:B-----5:R-:W-:Y:S01]  /*2bb0*/  HADD2.F32 R10, -RZ, R21.H0_H0 ;  /* 0x20000015ff0a7230 */ /* 0x020fe20000004100 */
[----:B------:R-:W-:Y:S01]  /*2bc0*/  ISETP.GT.AND P0, PT, R0, 0x8, P0 ;  /* 0x000000080000780c */ /* 0x000fe20000704270 */
[----:B------:R-:W-:Y:S03]  /*2bd0*/  BSSY B1, `(.L_x_41) ;  /* 0x0000007000017945 */ /* 0x000fe60003800000 */
[----:B------:R-:W-:-:S04]  /*2be0*/  FMUL R10, R10, R23 ;  /* 0x000000170a0a7220 */ /* 0x000fc80000400000 */
[----:B------:R-:W-:-:S05]  /*2bf0*/  FFMA R10, R29, R22, R10 ;  /* 0x000000161d0a7223 */ /* 0x000fca000000000a */
[----:B------:R-:W-:-:S05]  /*2c00*/  F2FP.F16.F32.PACK_AB R10, RZ, R10 ;  /* 0x0000000aff0a723e */ /* 0x000fca00000000ff */
[----:B------:R0:W-:Y:S01]  /*2c10*/  @P3 STG.E.U16 desc[UR54][R6.64+0x12], R10 ;  /* 0x0000120a06003986 */ /* 0x0001e2000c101536 */
[----:B------:R-:W-:Y:S05]  /*2c20*/  @!P0 BRA `(.L_x_42) ;  /* 0x0000000000048947 */ /* 0x000fea0003800000 */
[----:B------:R0:W5:Y:S02]  /*2c30*/  LDG.E.LTC128B.U16 R21, desc[UR54][R4.64+0x10] ;  /* 0x0000103604157981 */ /* 0x000164000c1e1520 */
.L_x_42:
[----:B------:R-:W-:Y:S05]  /*2c40*/  BSYNC B1 ;  /* 0x0000000000017941 */ /* 0x000fea0003800000 */
.L_x_41:
[----:B0----5:R-:W-:Y:S01]  /*2c50*/  HADD2.F32 R10, -RZ, R21.H0_H0 ;  /* 0x20000015ff0a7230 */ /* 0x021fe20000004100 */
[----:B------:R-:W-:Y:S01]  /*2c60*/  ISETP.GT.AND P1, PT, R0, 0x8, P1 ;  /* 0x000000080000780c */ /* 0x000fe20000f24270 */
[----:B------:R-:W-:Y:S03]  /*2c70*/  BSSY B1, `(.L_x_43) ;  /* 0x0000007000017945 */ /* 0x000fe60003800000 */
[----:B---3--:R-:W-:-:S04]  /*2c80*/  FMUL R11, R10, R23 ;  /* 0x000000170a0b7220 */ /* 0x008fc80000400000 */
[----:B------:R-:W-:-:S05]  /*2c90*/  FFMA R11, R30, R22, R11 ;  /* 0x000000161e0b7223 */ /* 0x000fca000000000b */
[----:B------:R-:W-:-:S05]  /*2ca0*/  F2FP.F16.F32.PACK_AB R11, RZ, R11 ;  /* 0x0000000bff0b723e */ /* 0x000fca00000000ff */
[----:B------:R0:W-:Y:S01]  /*2cb0*/  @P0 STG.E.U16 desc[UR54][R8.64+0x10], R11 ;  /* 0x0000100b08000986 */ /* 0x0001e2000c101536 */
[----:B------:R-:W-:Y:S05]  /*2cc0*/  @!P1 BRA `(.L_x_44) ;  /* 0x0000000000049947 */ /* 0x000fea0003800000 */
[----:B------:R3:W5:Y:S02]  /*2cd0*/  LDG.E.LTC128B.U16 R21, desc[UR54][R4.64+0x12] ;  /* 0x0000123604157981 */ /* 0x000764000c1e1520 */
.L_x_44:
[----:B------:R-:W-:Y:S05]  /*2ce0*/  BSYNC B1 ;  /* 0x0000000000017941 */ /* 0x000fea0003800000 */
.L_x_43:
        /* <DEDUP_REMOVED lines=10> */
.L_x_46:
[----:B------:R-:W-:Y:S05]  /*2d90*/  BSYNC B1 ;  /* 0x0000000000017941 */ /* 0x000fea0003800000 */
.L_x_45:
[----:B0----5:R-:W-:Y:S01]  /*2da0*/  HADD2.F32 R10, -RZ, R21.H0_H0 ;  /* 0x20000015ff0a7230 */ /* 0x021fe20000004100 */
        /* <DEDUP_REMOVED lines=9> */
.L_x_48:
[----:B------:R-:W-:Y:S05]  /*2e40*/  BSYNC B1 ;  /* 0x0000000000017941 */ /* 0x000fea0003800000 */
.L_x_47:
        /* <DEDUP_REMOVED lines=9> */
.L_x_50:
[----:B------:R-:W-:Y:S05]  /*2ee0*/  BSYNC B1 ;  /* 0x0000000000017941 */ /* 0x000fea0003800000 */
.L_x_49:
[----:B0----5:R-:W-:Y:S01]  /*2ef0*/  HADD2.F32 R10, -RZ, R21.H0_H0 ;  /* 0x20000015ff0a7230 */ /* 0x021fe20000004100 */
        /* <DEDUP_REMOVED lines=8> */
.L_x_52:
[----:B------:R-:W-:Y:S05]  /*2f80*/  BSYNC B1 ;  /* 0x0000000000017941 */ /* 0x000fea0003800000 */
.L_x_51:
        /* <DEDUP_REMOVED lines=10> */
.L_x_54:
[----:B------:R-:W-:Y:S05]  /*3030*/  BSYNC B1 ;  /* 0x0000000000017941 */ /* 0x000fea0003800000 */
.L_x_53:
        /* <DEDUP_REMOVED lines=10> */
.L_x_56:
[----:B------:R-:W-:Y:S05]  /*30e0*/  BSYNC B1 ;  /* 0x0000000000017941 */ /* 0x000fea0003800000 */
.L_x_55:
        /* <DEDUP_REMOVED lines=9> */
.L_x_58:
[----:B------:R-:W-:Y:S05]  /*3180*/  BSYNC B1 ;  /* 0x0000000000017941 */ /* 0x000fea0003800000 */
.L_x_57:
        /* <DEDUP_REMOVED lines=9> */
.L_x_60:
[----:B------:R-:W-:Y:S05]  /*3220*/  BSYNC B1 ;  /* 0x0000000000017941 */ /* 0x000fea0003800000 */
.L_x_59:
        /* <DEDUP_REMOVED lines=10> */
.L_x_62:
[----:B------:R-:W-:Y:S05]  /*32d0*/  BSYNC B1 ;  /* 0x0000000000017941 */ /* 0x000fea0003800000 */
.L_x_61:
        /* <DEDUP_REMOVED lines=10> */
.L_x_64:
[----:B------:R-:W-:Y:S05]  /*3380*/  BSYNC B1 ;  /* 0x0000000000017941 */ /* 0x000fea0003800000 */
.L_x_63:
        /* <DEDUP_REMOVED lines=9> */
.L_x_66:
[----:B------:R-:W-:Y:S05]  /*3420*/  BSYNC B1 ;  /* 0x0000000000017941 */ /* 0x000fea0003800000 */
.L_x_65:
        /* <DEDUP_REMOVED lines=9> */
.L_x_68:
[----:B------:R-:W-:Y:S05]  /*34c0*/  BSYNC B1 ;  /* 0x0000000000017941 */ /* 0x000fea0003800000 */
.L_x_67:
        /* <DEDUP_REMOVED lines=10> */
.L_x_70:
[----:B------:R-:W-:Y:S05]  /*3570*/  BSYNC B1 ;  /* 0x0000000000017941 */ /* 0x000fea0003800000 */
.L_x_69:
        /* <DEDUP_REMOVED lines=10> */
.L_x_72:
[----:B------:R-:W-:Y:S05]  /*3620*/  BSYNC B1 ;  /* 0x0000000000017941 */ /* 0x000fea0003800000 */
.L_x_71:
        /* <DEDUP_REMOVED lines=9> */
.L_x_74:
[----:B------:R-:W-:Y:S05]  /*36c0*/  BSYNC B1 ;  /* 0x0000000000017941 */ /* 0x000fea0003800000 */
.L_x_73:
        /* <DEDUP_REMOVED lines=9> */
.L_x_76:
[----:B------:R-:W-:Y:S05]  /*3760*/  BSYNC B1 ;  /* 0x0000000000017941 */ /* 0x000fea0003800000 */
.L_x_75:
        /* <DEDUP_REMOVED lines=10> */
.L_x_78:
[----:B------:R-:W-:Y:S05]  /*3810*/  BSYNC B1 ;  /* 0x0000000000017941 */ /* 0x000fea0003800000 */
.L_x_77:
        /* <DEDUP_REMOVED lines=10> */
.L_x_80:
[----:B------:R-:W-:Y:S05]  /*38c0*/  BSYNC B1 ;  /* 0x0000000000017941 */ /* 0x000fea0003800000 */
.L_x_79:
        /* <DEDUP_REMOVED lines=9> */
.L_x_82:
[----:B------:R-:W-:Y:S05]  /*3960*/  BSYNC B1 ;  /* 0x0000000000017941 */ /* 0x000fea0003800000 */
.L_x_81:
        /* <DEDUP_REMOVED lines=9> */
.L_x_84:
[----:B------:R-:W-:Y:S05]  /*3a00*/  BSYNC B1 ;  /* 0x0000000000017941 */ /* 0x000fea0003800000 */
.L_x_83:
        /* <DEDUP_REMOVED lines=10> */
.L_x_86:
[----:B------:R-:W-:Y:S05]  /*3ab0*/  BSYNC B1 ;  /* 0x0000000000017941 */ /* 0x000fea0003800000 */
.L_x_85:
        /* <DEDUP_REMOVED lines=10> */
.L_x_88:
[----:B------:R-:W-:Y:S05]  /*3b60*/  BSYNC B1 ;  /* 0x0000000000017941 */ /* 0x000fea0003800000 */
.L_x_87:
        /* <DEDUP_REMOVED lines=9> */
.L_x_90:
[----:B------:R-:W-:Y:S05]  /*3c00*/  BSYNC B1 ;  /* 0x0000000000017941 */ /* 0x000fea0003800000 */
.L_x_89:
        /* <DEDUP_REMOVED lines=9> */
.L_x_92:
[----:B------:R-:W-:Y:S05]  /*3ca0*/  BSYNC B1 ;  /* 0x0000000000017941 */ /* 0x000fea0003800000 */
.L_x_91:
        /* <DEDUP_REMOVED lines=10> */
.L_x_94:
[----:B------:R-:W-:Y:S05]  /*3d50*/  BSYNC B1 ;  /* 0x0000000000017941 */ /* 0x000fea0003800000 */
.L_x_93:
        /* <DEDUP_REMOVED lines=10> */
.L_x_96:
[----:B------:R-:W-:Y:S05]  /*3e00*/  BSYNC B1 ;  /* 0x0000000000017941 */ /* 0x000fea0003800000 */
.L_x_95:
        /* <DEDUP_REMOVED lines=9> */
.L_x_98:
[----:B------:R-:W-:Y:S05]  /*3ea0*/  BSYNC B1 ;  /* 0x0000000000017941 */ /* 0x000fea0003800000 */
.L_x_97:
        /* <DEDUP_REMOVED lines=9> */
.L_x_100:
[----:B------:R-:W-:Y:S05]  /*3f40*/  BSYNC B1 ;  /* 0x0000000000017941 */ /* 0x000fea0003800000 */
.L_x_99:
        /* <DEDUP_REMOVED lines=10> */
.L_x_102:
[----:B------:R-:W-:Y:S05]  /*3ff0*/  BSYNC B1 ;  /* 0x0000000000017941 */ /* 0x000fea0003800000 */
.L_x_101:
        /* <DEDUP_REMOVED lines=10> */
.L_x_104:
[----:B------:R-:W-:Y:S05]  /*40a0*/  BSYNC B1 ;  /* 0x0000000000017941 */ /* 0x000fea0003800000 */
.L_x_103:
        /* <DEDUP_REMOVED lines=9> */
.L_x_106:
[----:B------:R-:W-:Y:S05]  /*4140*/  BSYNC B1 ;  /* 0x0000000000017941 */ /* 0x000fea0003800000 */
.L_x_105:
        /* <DEDUP_REMOVED lines=9> */
.L_x_108:
[----:B------:R-:W-:Y:S05]  /*41e0*/  BSYNC B1 ;  /* 0x0000000000017941 */ /* 0x000fea0003800000 */
.L_x_107:
        /* <DEDUP_REMOVED lines=10> */
.L_x_110:
[----:B------:R-:W-:Y:S05]  /*4290*/  BSYNC B1 ;  /* 0x0000000000017941 */ /* 0x000fea0003800000 */
.L_x_109:
        /* <DEDUP_REMOVED lines=10> */
.L_x_112:
[----:B------:R-:W-:Y:S05]  /*4340*/  BSYNC B1 ;  /* 0x0000000000017941 */ /* 0x000fea0003800000 */
.L_x_111:
        /* <DEDUP_REMOVED lines=9> */
.L_x_114:
[----:B------:R-:W-:Y:S05]  /*43e0*/  BSYNC B1 ;  /* 0x0000000000017941 */ /* 0x000fea0003800000 */
.L_x_113:
        /* <DEDUP_REMOVED lines=9> */
.L_x_116:
[----:B------:R-:W-:Y:S05]  /*4480*/  BSYNC B1 ;  /* 0x0000000000017941 */ /* 0x000fea0003800000 */
.L_x_115:
        /* <DEDUP_REMOVED lines=10> */
.L_x_118:
[----:B------:R-:W-:Y:S05]  /*4530*/  BSYNC B1 ;  /* 0x0000000000017941 */ /* 0x000fea0003800000 */
.L_x_117:
        /* <DEDUP_REMOVED lines=10> */
.L_x_120:
[----:B------:R-:W-:Y:S05]  /*45e0*/  BSYNC B1 ;  /* 0x0000000000017941 */ /* 0x000fea0003800000 */
.L_x_119:
        /* <DEDUP_REMOVED lines=9> */
.L_x_122:
[----:B------:R-:W-:Y:S05]  /*4680*/  BSYNC B1 ;  /* 0x0000000000017941 */ /* 0x000fea0003800000 */
.L_x_121:
        /* <DEDUP_REMOVED lines=9> */
.L_x_124:
[----:B------:R-:W-:Y:S05]  /*4720*/  BSYNC B1 ;  /* 0x0000000000017941 */ /* 0x000fea0003800000 */
.L_x_123:
        /* <DEDUP_REMOVED lines=10> */
.L_x_126:
[----:B------:R-:W-:Y:S05]  /*47d0*/  BSYNC B1 ;  /* 0x0000000000017941 */ /* 0x000fea0003800000 */
.L_x_125:
        /* <DEDUP_REMOVED lines=10> */
.L_x_128:
[----:B------:R-:W-:Y:S05]  /*4880*/  BSYNC B1 ;  /* 0x0000000000017941 */ /* 0x000fea0003800000 */
.L_x_127:
        /* <DEDUP_REMOVED lines=9> */
.L_x_130:
[----:B------:R-:W-:Y:S05]  /*4920*/  BSYNC B1 ;  /* 0x0000000000017941 */ /* 0x000fea0003800000 */
.L_x_129:
        /* <DEDUP_REMOVED lines=9> */
.L_x_132:
[----:B------:R-:W-:Y:S05]  /*49c0*/  BSYNC B1 ;  /* 0x0000000000017941 */ /* 0x000fea0003800000 */
.L_x_131:
        /* <DEDUP_REMOVED lines=10> */
.L_x_134:
[----:B------:R-:W-:Y:S05]  /*4a70*/  BSYNC B1 ;  /* 0x0000000000017941 */ /* 0x000fea0003800000 */
.L_x_133:
        /* <DEDUP_REMOVED lines=10> */
.L_x_136:
[----:B------:R-:W-:Y:S05]  /*4b20*/  BSYNC B1 ;  /* 0x0000000000017941 */ /* 0x000fea0003800000 */
.L_x_135:
        /* <DEDUP_REMOVED lines=9> */
.L_x_138:
[----:B------:R-:W-:Y:S05]  /*4bc0*/  BSYNC B1 ;  /* 0x0000000000017941 */ /* 0x000fea0003800000 */
.L_x_137:
        /* <DEDUP_REMOVED lines=9> */
.L_x_140:
[----:B------:R-:W-:Y:S05]  /*4c60*/  BSYNC B1 ;  /* 0x0000000000017941 */ /* 0x000fea0003800000 */
.L_x_139:
        /* <DEDUP_REMOVED lines=10> */
.L_x_142:
[----:B------:R-:W-:Y:S05]  /*4d10*/  BSYNC B1 ;  /* 0x0000000000017941 */ /* 0x000fea0003800000 */
.L_x_141:
        /* <DEDUP_REMOVED lines=10> */
.L_x_144:
[----:B------:R-:W-:Y:S05]  /*4dc0*/  BSYNC B1 ;  /* 0x0000000000017941 */ /* 0x000fea0003800000 */
.L_x_143:
        /* <DEDUP_REMOVED lines=9> */
.L_x_146:
[----:B------:R-:W-:Y:S05]  /*4e60*/  BSYNC B1 ;  /* 0x0000000000017941 */ /* 0x000fea0003800000 */
.L_x_145:
        /* <DEDUP_REMOVED lines=9> */
.L_x_148:
[----:B------:R-:W-:Y:S05]  /*4f00*/  BSYNC B1 ;  /* 0x0000000000017941 */ /* 0x000fea0003800000 */
.L_x_147:
        /* <DEDUP_REMOVED lines=10> */
.L_x_150:
[----:B------:R-:W-:Y:S05]  /*4fb0*/  BSYNC B1 ;  /* 0x0000000000017941 */ /* 0x000fea0003800000 */
.L_x_149:
        /* <DEDUP_REMOVED lines=10> */
.L_x_152:
[----:B------:R-:W-:Y:S05]  /*5060*/  BSYNC B1 ;  /* 0x0000000000017941 */ /* 0x000fea0003800000 */
.L_x_151:
[----:B0---45:R-:W-:Y:S01]  /*5070*/  HADD2.F32 R2, -RZ, R21.H0_H0 ;  /* 0x20000015ff027230 */ /* 0x031fe20000004100 */
        /* <DEDUP_REMOVED lines=8> */
.L_x_154:
[----:B------:R-:W-:Y:S05]  /*5100*/  BSYNC B1 ;  /* 0x0000000000017941 */ /* 0x000fea0003800000 */
.L_x_153:
[----:B0----5:R-:W-:Y:S01]  /*5110*/  HADD2.F32 R2, -RZ, R21.H0_H0 ;  /* 0x20000015ff027230 */ /* 0x021fe20000004100 */
[----:B------:R-:W-:Y:S01]  /*5120*/  ISETP.GT.AND P1, PT, R0, 0x8, P1 ;  /* 0x000000080000780c */ /* 0x000fe20000f24270 */
[----:B------:R-:W-:Y:S03]  /*5130*/  BSSY B1, `(.L_x_155) ;  /* 0x000000a000017945 */ /* 0x000fe60003800000 */
[----:B------:R-:W-:Y:S01]  /*5140*/  FMUL R3, R2, R23 ;  /* 0x0000001702037220 */ /* 0x000fe20000400000 */
[----:B------:R-:W-:-:S03]  /*5150*/  @P0 IMAD.MOV.U32 R2, RZ, RZ, R8 ;  /* 0x000000ffff020224 */ /* 0x000fc600078e0008 */
[----:B------:R-:W-:-:S05]  /*5160*/  FFMA R3, R86, R22, R3 ;  /* 0x0000001656037223 */ /* 0x000fca0000000003 */
[----:B------:R-:W-:-:S04]  /*5170*/  F2FP.F16.F32.PACK_AB R3, RZ, R3 ;  /* 0x00000003ff03723e */ /* 0x000fc800000000ff */
[----:B------:R-:W-:Y:S01]  /*5180*/  PRMT R6, R3, 0x7610, R6 ;  /* 0x0000761003067816 */ /* 0x000fe20000000006 */
[----:B------:R-:W-:-:S05]  /*5190*/  @P0 IMAD.MOV.U32 R3, RZ, RZ, R9 ;  /* 0x000000ffff030224 */ /* 0x000fca00078e0009 */
[----:B------:R0:W-:Y:S01]  /*51a0*/  @P0 STG.E.U16 desc[UR54][R2.64+0xf0], R6 ;  /* 0x0000f00602000986 */ /* 0x0001e2000c101536 */
[----:B------:R-:W-:Y:S05]  /*51b0*/  @!P1 BRA `(.L_x_156) ;  /* 0x0000000000049947 */ /* 0x000fea0003800000 */
[----:B------:R0:W5:Y:S02]  /*51c0*/  LDG.E.LTC128B.U16 R21, desc[UR54][R4.64+0xf2] ;  /* 0x0000f23604157981 */ /* 0x000164000c1e1520 */
.L_x_156:
[----:B------:R-:W-:Y:S05]  /*51d0*/  BSYNC B1 ;  /* 0x0000000000017941 */ /* 0x000fea0003800000 */
.L_x_155:
[----:B------:R-:W-:Y:S05]  /*51e0*/  @!P1 BRA `(.L_x_157) ;  /* 0x0000001000b09947 */ /* 0x000fea0003800000 */
[----:B-----5:R-:W-:-:S05]  /*51f0*/  HADD2.F32 R0, -RZ, R21.H0_H0 ;  /* 0x20000015ff007230 */ /* 0x020fca0000004100 */
[----:B------:R-:W-:-:S04]  /*5200*/  FMUL R0, R0, R23 ;  /* 0x0000001700007220 */ /* 0x000fc80000400000 */
[----:B------:R-:W-:-:S05]  /*5210*/  FFMA R0, R87, R22, R0 ;  /* 0x0000001657007223 */ /* 0x000fca0000000000 */
[----:B------:R-:W-:-:S05]  /*5220*/  F2FP.F16.F32.PACK_AB R0, RZ, R0 ;  /* 0x00000000ff00723e */ /* 0x000fca00000000ff */
[----:B------:R0:W-:Y:S01]  /*5230*/  STG.E.U16 desc[UR54][R8.64+0xf2], R0 ;  /* 0x0000f20008007986 */ /* 0x0001e2000c101536 */
[----:B------:R-:W-:Y:S05]  /*5240*/  BRA `(.L_x_157) ;  /* 0x0000001000987947 */ /* 0x000fea0003800000 */
.L_x_32:
[----:B------:R-:W-:Y:S01]  /*5250*/  ISETP.GT.AND P3, PT, R18, 0x1, PT ;  /* 0x000000011200780c */ /* 0x000fe20003f64270 */
[----:B------:R-:W-:Y:S01]  /*5260*/  ULDC.64 UR4, c[0x0][0x5c0] ;  /* 0x0001700000047ab9 */ /* 0x000fe20000000a00 */
[-C--:B------:R-:W-:Y:S01]  /*5270*/  FMUL R24, R24, R22.reuse ;  /* 0x0000001618187220 */ /* 0x080fe20000400000 */
[-C--:B------:R-:W-:Y:S01]  /*5280*/  FMUL R25, R25, R22.reuse ;  /* 0x0000001619197220 */ /* 0x080fe20000400000 */
[----:B------:R-:W-:Y:S01]  /*5290*/  ISETP.GT.AND P1, PT, R0, RZ, P3 ;  /* 0x000000ff0000720c */ /* 0x000fe20001f24270 */
[-C--:B------:R-:W-:Y:S01]  /*52a0*/  FMUL R26, R26, R22.reuse ;  /* 0x000000161a1a7220 */ /* 0x080fe20000400000 */
[----:B------:R-:W-:Y:S01]  /*52b0*/  LEA R2, P4, R20, UR4, 0x1 ;  /* 0x0000000414027c11 */ /* 0x000fe2000f8808ff */
[----:B------:R-:W-:Y:S01]  /*52c0*/  FMUL R27, R27, R22 ;  /* 0x000000161b1b7220 */ /* 0x000fe20000400000 */
[----:B------:R-:W-:Y:S01]  /*52d0*/  F2FP.F16.F32.PACK_AB R24, RZ, R24 ;  /* 0x00000018ff18723e */ /* 0x000fe200000000ff */
[-C--:B------:R-:W-:Y:S01]  /*52e0*/  FMUL R28, R28, R22.reuse ;  /* 0x000000161c1c7220 */ /* 0x080fe20000400000 */
[----:B------:R-:W-:Y:S01]  /*52f0*/  LEA.HI.X R3, R20, UR5, R7, 0x1, P4 ;  /* 0x0000000514037c11 */ /* 0x000fe2000a0f0c07 */
[-C--:B------:R-:W-:Y:S01]  /*5300*/  FMUL R29, R29, R22.reuse ;  /* 0x000000161d1d7220 */ /* 0x080fe20000400000 */
[----:B------:R-:W-:Y:S01]  /*5310*/  F2FP.F16.F32.PACK_AB R25, RZ, R25 ;  /* 0x00000019ff19723e */ /* 0x000fe200000000ff */
[-C--:B------:R-:W-:Y:S01]  /*5320*/  FMUL R30, R30, R22.reuse ;  /* 0x000000161e1e7220 */ /* 0x080fe20000400000 */
[----:B------:R-:W-:Y:S01]  /*5330*/  SHF.L.U64.HI R5, R93, 0x1, R92 ;  /* 0x000000015d057819 */ /* 0x000fe2000001025c */
[----:B------:R-:W-:Y:S01]  /*5340*/  @P2 STG.E.U16 desc[UR54][R2.64], R24 ;  /* 0x0000001802002986 */ /* 0x000fe2000c101536 */
[----:B------:R-:W-:Y:S01]  /*5350*/  ISETP.GT.AND P2, PT, R0, 0x8, P0 ;  /* 0x000000080000780c */ /* 0x000fe20000744270 */
[----:B------:R-:W-:Y:S01]  /*5360*/  FMUL R31, R31, R22 ;  /* 0x000000161f1f7220 */ /* 0x000fe20000400000 */
[----:B------:R-:W-:Y:S01]  /*5370*/  LEA R4, P5, R93, R2, 0x1 ;  /* 0x000000025d047211 */ /* 0x000fe200078a08ff */
[----:B------:R-:W-:Y:S01]  /*5380*/  @P1 STG.E.U16 desc[UR54][R2.64+0x2], R25 ;  /* 0x0000021902001986 */ /* 0x000fe2000c101536 */
[----:B------:R-:W-:Y:S01]  /*5390*/  ISETP.GT.AND P1, PT, R18, 0x8, PT ;  /* 0x000000081200780c */ /* 0x000fe20003f24270 */
[-C--:B------:R-:W-:Y:S01]  /*53a0*/  FMUL R32, R32, R22.reuse ;  /* 0x0000001620207220 */ /* 0x080fe20000400000 */
[----:B------:R-:W-:Y:S01]  /*53b0*/  ISETP.GT.AND P3, PT, R0, 0x8, P3 ;  /* 0x000000080000780c */ /* 0x000fe20001f64270 */
[----:B------:R-:W-:Y:S01]  /*53c0*/  IMAD.X R5, R5, 0x1, R3, P5 ;  /* 0x0000000105057824 */ /* 0x000fe200028e0603 */
[----:B------:R-:W-:Y:S01]  /*53d0*/  ISETP.GT.AND P0, PT, R18, 0x9, PT ;  /* 0x000000091200780c */ /* 0x000fe20003f04270 */
[-C--:B------:R-:W-:Y:S01]  /*53e0*/  FMUL R33, R33, R22.reuse ;  /* 0x0000001621217220 */ /* 0x080fe20000400000 */
[----:B------:R-:W-:Y:S01]  /*53f0*/  ISETP.GT.AND P4, PT, R0, RZ, P1 ;  /* 0x000000ff0000720c */ /* 0x000fe20000f84270 */
[-C--:B------:R-:W-:Y:S01]  /*5400*/  FMUL R34, R34, R22.reuse ;  /* 0x0000001622227220 */ /* 0x080fe20000400000 */
[----:B------:R-:W-:Y:S01]  /*5410*/  ISETP.GT.AND P5, PT, R0, RZ, P0 ;  /* 0x000000ff0000720c */ /* 0x000fe200007a4270 */
[----:B------:R-:W-:Y:S01]  /*5420*/  FMUL R35, R35, R22 ;  /* 0x0000001623237220 */ /* 0x000fe20000400000 */
[----:B------:R-:W-:Y:S01]  /*5430*/  F2FP.F16.F32.PACK_AB R26, RZ, R26 ;  /* 0x0000001aff1a723e */ /* 0x000fe200000000ff */
[-C--:B------:R-:W-:Y:S01]  /*5440*/  FMUL R36, R36, R22.reuse ;  /* 0x0000001624247220 */ /* 0x080fe20000400000 */
[----:B------:R-:W-:Y:S01]  /*5450*/  F2FP.F16.F32.PACK_AB R27, RZ, R27 ;  /* 0x0000001bff1b723e */ /* 0x000fe200000000ff */
[----:B------:R-:W-:Y:S01]  /*5460*/  FMUL R37, R37, R22 ;  /* 0x0000001625257220 */ /* 0x000fe20000400000 */
[----:B------:R-:W-:Y:S01]  /*5470*/  F2FP.F16.F32.PACK_AB R28, RZ, R28 ;  /* 0x0000001cff1c723e */ /* 0x000fe200000000ff */
[----:B------:R-:W-:Y:S01]  /*5480*/  @P2 STG.E.U16 desc[UR54][R4.64], R26 ;  /* 0x0000001a04002986 */ /* 0x000fe2000c101536 */
[----:B------:R-:W-:Y:S01]  /*5490*/  ISETP.GT.AND P1, PT, R0, 0x8, P1 ;  /* 0x000000080000780c */ /* 0x000fe20000f24270 */
[-C--:B------:R-:W-:Y:S01]  /*54a0*/  FMUL R38, R38, R22.reuse ;  /* 0x0000001626267220 */ /* 0x080fe20000400000 */
[----:B------:R-:W-:Y:S01]  /*54b0*/  F2FP.F16.F32.PACK_AB R29, RZ, R29 ;  /* 0x0000001dff1d723e */ /* 0x000fe200000000ff */
[----:B------:R-:W-:Y:S01]  /*54c0*/  @P3 STG.E.U16 desc[UR54][R4.64+0x2], R27 ;  /* 0x0000021b04003986 */ /* 0x000fe2000c101536 */
[----:B------:R-:W-:Y:S01]  /*54d0*/  ISETP.GT.AND P3, PT, R18, 0x10, PT ;  /* 0x000000101200780c */ /* 0x000fe20003f64270 */
[-C--:B------:R-:W-:Y:S01]  /*54e0*/  FMUL R39, R39, R22.reuse ;  /* 0x0000001627277220 */ /* 0x080fe20000400000 */
[----:B------:R-:W-:Y:S01]  /*54f0*/  ISETP.GT.AND P2, PT, R0, 0x8, P0 ;  /* 0x000000080000780c */ /* 0x000fe20000744270 */
[----:B------:R-:W-:Y:S01]  /*5500*/  @P4 STG.E.U16 desc[UR54][R2.64+0x10], R28 ;  /* 0x0000101c02004986 */ /* 0x000fe2000c101536 */
[----:B------:R-:W-:Y:S01]  /*5510*/  ISETP.GT.AND P0, PT, R18, 0x11, PT ;  /* 0x000000111200780c */ /* 0x000fe20003f04270 */
[-C--:B------:R-:W-:Y:S01]  /*5520*/  FMUL R40, R40, R22.reuse ;  /* 0x0000001628287220 */ /* 0x080fe20000400000 */
[C---:B------:R-:W-:Y:S01]  /*5530*/  ISETP.GT.AND P4, PT, R0.reuse, RZ, P3 ;  /* 0x000000ff0000720c */ /* 0x040fe20001f84270 */
[----:B------:R-:W-:Y:S01]  /*5540*/  @P5 STG.E.U16 desc[UR54][R2.64+0x12], R29 ;  /* 0x0000121d02005986 */ /* 0x000fe2000c101536 */
        /* <DEDUP_REMOVED lines=153> */
[----:B------:R-:W-:Y:S01]  /*5ee0*/  FMUL R87, R87, R22 ;  /* 0x0000001657577220 */ /* 0x000fe20000400000 */
[----:B------:R-:W-:Y:S01]  /*5ef0*/  ISETP.GT.AND P2, PT, R0, 0x8, P0 ;  /* 0x000000080000780c */ /* 0x000fe20000744270 */
[----:B------:R-:W-:Y:S01]  /*5f00*/  @P4 STG.E.U16 desc[UR54][R2.64+0x90], R60 ;  /* 0x0000903c02004986 */ /* 0x000fe2000c101536 */
[----:B------:R-:W-:-:S02]  /*5f10*/  ISETP.GT.AND P0, PT, R18, 0x51, PT ;  /* 0x000000511200780c */ /* 0x000fc40003f04270 */
[C---:B------:R-:W-:Y:S01]  /*5f20*/  ISETP.GT.AND P4, PT, R0.reuse, RZ, P3 ;  /* 0x000000ff0000720c */ /* 0x040fe20001f84270 */
[----:B------:R-:W-:Y:S01]  /*5f30*/  @P5 STG.E.U16 desc[UR54][R2.64+0x92], R61 ;  /* 0x0000923d02005986 */ /* 0x000fe2000c101536 */
[C---:B------:R-:W-:Y:S02]  /*5f40*/  ISETP.GT.AND P5, PT, R0.reuse, RZ, P0 ;  /* 0x000000ff0000720c */ /* 0x040fe400007a4270 */
[----:B------:R-:W-:Y:S02]  /*5f50*/  F2FP.F16.F32.PACK_AB R62, RZ, R62 ;  /* 0x0000003eff3e723e */ /* 0x000fe400000000ff */
[----:B------:R-:W-:Y:S02]  /*5f60*/  F2FP.F16.F32.PACK_AB R63, RZ, R63 ;  /* 0x0000003fff3f723e */ /* 0x000fe400000000ff */
[----:B------:R-:W-:Y:S01]  /*5f70*/  F2FP.F16.F32.PACK_AB R64, RZ, R64 ;  /* 0x00000040ff40723e */ /* 0x000fe200000000ff */
[----:B------:R-:W-:Y:S01]  /*5f80*/  @P1 STG.E.U16 desc[UR54][R4.64+0x90], R62 ;  /* 0x0000903e04001986 */ /* 0x000fe2000c101536 */
[----:B------:R-:W-:-:S02]  /*5f90*/  ISETP.GT.AND P1, PT, R0, 0x8, P3 ;  /* 0x000000080000780c */ /* 0x000fc40001f24270 */
[----:B------:R-:W-:Y:S01]  /*5fa0*/  F2FP.F16.F32.PACK_AB R65, RZ, R65 ;  /* 0x00000041ff41723e */ /* 0x000fe200000000ff */
[----:B------:R-:W-:Y:S01]  /*5fb0*/  @P2 STG.E.U16 desc[UR54][R4.64+0x92], R63 ;  /* 0x0000923f04002986 */ /* 0x000fe2000c101536 */
[----:B------:R-:W-:Y:S02]  /*5fc0*/  ISETP.GT.AND P2, PT, R18, 0x58, PT ;  /* 0x000000581200780c */ /* 0x000fe40003f44270 */
[----:B------:R-:W-:Y:S01]  /*5fd0*/  ISETP.GT.AND P0, PT, R0, 0x8, P0 ;  /* 0x000000080000780c */ /* 0x000fe20000704270 */
[----:B------:R-:W-:Y:S01]  /*5fe0*/  @P4 STG.E.U16 desc[UR54][R2.64+0xa0], R64 ;  /* 0x0000a04002004986 */ /* 0x000fe2000c101536 */
[----:B------:R-:W-:Y:S02]  /*5ff0*/  ISETP.GT.AND P3, PT, R18, 0x59, PT ;  /* 0x000000591200780c */ /* 0x000fe40003f64270 */
[C---:B------:R-:W-:Y:S01]  /*6000*/  ISETP.GT.AND P4, PT, R0.reuse, RZ, P2 ;  /* 0x000000ff0000720c */ /* 0x040fe20001784270 */
[----:B------:R-:W-:Y:S01]  /*6010*/  @P5 STG.E.U16 desc[UR54][R2.64+0xa2], R65 ;  /* 0x0000a24102005986 */ /* 0x000fe2000c101536 */
[----:B------:R-:W-:-:S02]  /*6020*/  ISETP.GT.AND P5, PT, R0, RZ, P3 ;  /* 0x000000ff0000720c */ /* 0x000fc40001fa4270 */
[----:B------:R-:W-:Y:S02]  /*6030*/  F2FP.F16.F32.PACK_AB R66, RZ, R66 ;  /* 0x00000042ff42723e */ /* 0x000fe400000000ff */
[----:B------:R-:W-:Y:S02]  /*6040*/  F2FP.F16.F32.PACK_AB R67, RZ, R67 ;  /* 0x00000043ff43723e */ /* 0x000fe400000000ff */
[----:B------:R-:W-:Y:S01]  /*6050*/  F2FP.F16.F32.PACK_AB R68, RZ, R68 ;  /* 0x00000044ff44723e */ /* 0x000fe200000000ff */
[----:B------:R-:W-:Y:S01]  /*6060*/  @P1 STG.E.U16 desc[UR54][R4.64+0xa0], R66 ;  /* 0x0000a04204001986 */ /* 0x000fe2000c101536 */
[C---:B------:R-:W-:Y:S02]  /*6070*/  ISETP.GT.AND P1, PT, R0.reuse, 0x8, P2 ;  /* 0x000000080000780c */ /* 0x040fe40001724270 */
[----:B------:R-:W-:Y:S01]  /*6080*/  F2FP.F16.F32.PACK_AB R69, RZ, R69 ;  /* 0x00000045ff45723e */ /* 0x000fe200000000ff */
[----:B------:R-:W-:Y:S01]  /*6090*/  @P0 STG.E.U16 desc[UR54][R4.64+0xa2], R67 ;  /* 0x0000a24304000986 */ /* 0x000fe2000c101536 */
[----:B------:R-:W-:-:S02]  /*60a0*/  ISETP.GT.AND P2, PT, R0, 0x8, P3 ;  /* 0x000000080000780c */ /* 0x000fc40001f44270 */
[C---:B------:R-:W-:Y:S01]  /*60b0*/  ISETP.GT.AND P3, PT, R18.reuse, 0x60, PT ;  /* 0x000000601200780c */ /* 0x040fe20003f64270 */
[----:B------:R-:W-:Y:S01]  /*60c0*/  @P4 STG.E.U16 desc[UR54][R2.64+0xb0], R68 ;  /* 0x0000b04402004986 */ /* 0x000fe2000c101536 */
[----:B------:R-:W-:Y:S02]  /*60d0*/  ISETP.GT.AND P0, PT, R18, 0x61, PT ;  /* 0x000000611200780c */ /* 0x000fe40003f04270 */
[C---:B------:R-:W-:Y:S01]  /*60e0*/  ISETP.GT.AND P4, PT, R0.reuse, RZ, P3 ;  /* 0x000000ff0000720c */ /* 0x040fe20001f84270 */
[----:B------:R-:W-:Y:S01]  /*60f0*/  @P5 STG.E.U16 desc[UR54][R2.64+0xb2], R69 ;  /* 0x0000b24502005986 */ /* 0x000fe2000c101536 */
[----:B------:R-:W-:Y:S02]  /*6100*/  ISETP.GT.AND P5, PT, R0, RZ, P0 ;  /* 0x000000ff0000720c */ /* 0x000fe400007a4270 */
[----:B------:R-:W-:Y:S02]  /*6110*/  F2FP.F16.F32.PACK_AB R70, RZ, R70 ;  /* 0x00000046ff46723e */ /* 0x000fe400000000ff */
[----:B------:R-:W-:-:S02]  /*6120*/  F2FP.F16.F32.PACK_AB R71, RZ, R71 ;  /* 0x00000047ff47723e */ /* 0x000fc400000000ff */
[----:B------:R-:W-:Y:S01]  /*6130*/  F2FP.F16.F32.PACK_AB R72, RZ, R72 ;  /* 0x00000048ff48723e */ /* 0x000fe200000000ff */
[----:B------:R-:W-:Y:S01]  /*6140*/  @P1 STG.E.U16 desc[UR54][R4.64+0xb0], R70 ;  /* 0x0000b04604001986 */ /* 0x000fe2000c101536 */
[----:B------:R-:W-:Y:S02]  /*6150*/  F2FP.F16.F32.PACK_AB R73, RZ, R73 ;  /* 0x00000049ff49723e */ /* 0x000fe400000000ff */
[C---:B------:R-:W-:Y:S01]  /*6160*/  ISETP.GT.AND P1, PT, R0.reuse, 0x8, P3 ;  /* 0x000000080000780c */ /* 0x040fe20001f24270 */
[----:B------:R-:W-:Y:S01]  /*6170*/  @P2 STG.E.U16 desc[UR54][R4.64+0xb2], R71 ;  /* 0x0000b24704002986 */ /* 0x000fe2000c101536 */
[----:B------:R-:W-:Y:S02]  /*6180*/  ISETP.GT.AND P0, PT, R0, 0x8, P0 ;  /* 0x000000080000780c */ /* 0x000fe40000704270 */
[----:B------:R-:W-:Y:S01]  /*6190*/  F2FP.F16.F32.PACK_AB R74, RZ, R74 ;  /* 0x0000004aff4a723e */ /* 0x000fe200000000ff */
[----:B------:R-:W-:Y:S01]  /*61a0*/  @P4 STG.E.U16 desc[UR54][R2.64+0xc0], R72 ;  /* 0x0000c04802004986 */ /* 0x000fe2000c101536 */
[----:B------:R-:W-:-:S02]  /*61b0*/  ISETP.GT.AND P4, PT, R18, 0x68, PT ;  /* 0x000000681200780c */ /* 0x000fc40003f84270 */
[----:B------:R-:W-:Y:S01]  /*61c0*/  F2FP.F16.F32.PACK_AB R75, RZ, R75 ;  /* 0x0000004bff4b723e */ /* 0x000fe200000000ff */
[----:B------:R-:W-:Y:S01]  /*61d0*/  @P5 STG.E.U16 desc[UR54][R2.64+0xc2], R73 ;  /* 0x0000c24902005986 */ /* 0x000fe2000c101536 */
[----:B------:R-:W-:Y:S02]  /*61e0*/  ISETP.GT.AND P5, PT, R18, 0x69, PT ;  /* 0x000000691200780c */ /* 0x000fe40003fa4270 */
[C---:B------:R-:W-:Y:S01]  /*61f0*/  ISETP.GT.AND P2, PT, R0.reuse, RZ, P4 ;  /* 0x000000ff0000720c */ /* 0x040fe20002744270 */
[----:B------:R-:W-:Y:S01]  /*6200*/  @P1 STG.E.U16 desc[UR54][R4.64+0xc0], R74 ;  /* 0x0000c04a04001986 */ /* 0x000fe2000c101536 */
[----:B------:R-:W-:Y:S02]  /*6210*/  ISETP.GT.AND P6, PT, R0, RZ, P5 ;  /* 0x000000ff0000720c */ /* 0x000fe40002fc4270 */
[----:B------:R-:W-:Y:S01]  /*6220*/  F2FP.F16.F32.PACK_AB R76, RZ, R76 ;  /* 0x0000004cff4c723e */ /* 0x000fe200000000ff */
[----:B------:R-:W-:Y:S01]  /*6230*/  @P0 STG.E.U16 desc[UR54][R4.64+0xc2], R75 ;  /* 0x0000c24b04000986 */ /* 0x000fe2000c101536 */
[----:B------:R-:W-:-:S02]  /*6240*/  F2FP.F16.F32.PACK_AB R77, RZ, R77 ;  /* 0x0000004dff4d723e */ /* 0x000fc400000000ff */
[----:B------:R-:W-:Y:S02]  /*6250*/  ISETP.GT.AND P3, PT, R18, 0x70, PT ;  /* 0x000000701200780c */ /* 0x000fe40003f64270 */
[----:B------:R-:W-:Y:S02]  /*6260*/  ISETP.GT.AND P4, PT, R0, 0x8, P4 ;  /* 0x000000080000780c */ /* 0x000fe40002784270 */
[----:B------:R-:W-:Y:S01]  /*6270*/  F2FP.F16.F32.PACK_AB R78, RZ, R78 ;  /* 0x0000004eff4e723e */ /* 0x000fe200000000ff */
[----:B------:R-:W-:Y:S01]  /*6280*/  @P2 STG.E.U16 desc[UR54][R2.64+0xd0], R76 ;  /* 0x0000d04c02002986 */ /* 0x000fe2000c101536 */
[----:B------:R-:W-:Y:S02]  /*6290*/  ISETP.GT.AND P2, PT, R18, 0x71, PT ;  /* 0x000000711200780c */ /* 0x000fe40003f44270 */
[----:B------:R-:W-:Y:S01]  /*62a0*/  F2FP.F16.F32.PACK_AB R79, RZ, R79 ;  /* 0x0000004fff4f723e */ /* 0x000fe200000000ff */
[----:B------:R-:W-:Y:S01]  /*62b0*/  @P6 STG.E.U16 desc[UR54][R2.64+0xd2], R77 ;  /* 0x0000d24d02006986 */ /* 0x000fe2000c101536 */
[----:B------:R-:W-:-:S02]  /*62c0*/  ISETP.GT.AND P6, PT, R0, 0x8, P5 ;  /* 0x000000080000780c */ /* 0x000fc40002fc4270 */
[----:B------:R-:W-:Y:S02]  /*62d0*/  ISETP.GT.AND P5, PT, R0, RZ, P3 ;  /* 0x000000ff0000720c */ /* 0x000fe40001fa4270 */
[----:B------:R-:W-:Y:S01]  /*62e0*/  F2FP.F16.F32.PACK_AB R80, RZ, R80 ;  /* 0x00000050ff50723e */ /* 0x000fe200000000ff */
[----:B------:R-:W-:Y:S01]  /*62f0*/  @P4 STG.E.U16 desc[UR54][R4.64+0xd0], R78 ;  /* 0x0000d04e04004986 */ /* 0x000fe2000c101536 */
[C---:B------:R-:W-:Y:S02]  /*6300*/  ISETP.GT.AND P1, PT, R18.reuse, 0x78, PT ;  /* 0x000000781200780c */ /* 0x040fe40003f24270 */
[----:B------:R-:W-:Y:S02]  /*6310*/  ISETP.GT.AND P0, PT, R18, 0x79, PT ;  /* 0x000000791200780c */ /* 0x000fe40003f04270 */
[C---:B------:R-:W-:Y:S02]  /*6320*/  ISETP.GT.AND P4, PT, R0.reuse, RZ, P2 ;  /* 0x000000ff0000720c */ /* 0x040fe40001784270 */
[C---:B------:R-:W-:Y:S01]  /*6330*/  ISETP.GT.AND P3, PT, R0.reuse, 0x8, P3 ;  /* 0x000000080000780c */ /* 0x040fe20001f64270 */
[----:B------:R-:W-:Y:S01]  /*6340*/  @P6 STG.E.U16 desc[UR54][R4.64+0xd2], R79 ;  /* 0x0000d24f04006986 */ /* 0x000fe2000c101536 */
[----:B------:R-:W-:-:S02]  /*6350*/  ISETP.GT.AND P2, PT, R0, 0x8, P2 ;  /* 0x000000080000780c */ /* 0x000fc40001744270 */
[C---:B------:R-:W-:Y:S01]  /*6360*/  ISETP.GT.AND P6, PT, R0.reuse, RZ, P0 ;  /* 0x000000ff0000720c */ /* 0x040fe200007c4270 */
[----:B------:R-:W-:Y:S01]  /*6370*/  @P5 STG.E.U16 desc[UR54][R2.64+0xe0], R80 ;  /* 0x0000e05002005986 */ /* 0x000fe2000c101536 */
[C---:B------:R-:W-:Y:S02]  /*6380*/  ISETP.GT.AND P5, PT, R0.reuse, RZ, P1 ;  /* 0x000000ff0000720c */ /* 0x040fe40000fa4270 */
[C---:B------:R-:W-:Y:S02]  /*6390*/  ISETP.GT.AND P1, PT, R0.reuse, 0x8, P1 ;  /* 0x000000080000780c */ /* 0x040fe40000f24270 */
[----:B------:R-:W-:Y:S02]  /*63a0*/  F2FP.F16.F32.PACK_AB R81, RZ, R81 ;  /* 0x00000051ff51723e */ /* 0x000fe400000000ff */
[----:B------:R-:W-:Y:S02]  /*63b0*/  F2FP.F16.F32.PACK_AB R82, RZ, R82 ;  /* 0x00000052ff52723e */ /* 0x000fe400000000ff */
[----:B------:R-:W-:Y:S01]  /*63c0*/  F2FP.F16.F32.PACK_AB R83, RZ, R83 ;  /* 0x00000053ff53723e */ /* 0x000fe200000000ff */
[----:B------:R-:W-:Y:S01]  /*63d0*/  @P4 STG.E.U16 desc[UR54][R2.64+0xe2], R81 ;  /* 0x0000e25102004986 */ /* 0x000fe2000c101536 */
[----:B------:R-:W-:-:S02]  /*63e0*/  ISETP.GT.AND P0, PT, R0, 0x8, P0 ;  /* 0x000000080000780c */ /* 0x000fc40000704270 */
[----:B------:R-:W-:Y:S01]  /*63f0*/  F2FP.F16.F32.PACK_AB R84, RZ, R84 ;  /* 0x00000054ff54723e */ /* 0x000fe200000000ff */
[----:B------:R-:W-:Y:S01]  /*6400*/  @P3 STG.E.U16 desc[UR54][R4.64+0xe0], R82 ;  /* 0x0000e05204003986 */ /* 0x000fe2000c101536 */
[----:B------:R-:W-:Y:S02]  /*6410*/  F2FP.F16.F32.PACK_AB R85, RZ, R85 ;  /* 0x00000055ff55723e */ /* 0x000fe400000000ff */
[----:B------:R-:W-:Y:S01]  /*6420*/  F2FP.F16.F32.PACK_AB R86, RZ, R86 ;  /* 0x00000056ff56723e */ /* 0x000fe200000000ff */
[----:B------:R-:W-:Y:S01]  /*6430*/  @P2 STG.E.U16 desc[UR54][R4.64+0xe2], R83 ;  /* 0x0000e25304002986 */ /* 0x000fe2000c101536 */
[----:B------:R-:W-:-:S03]  /*6440*/  F2FP.F16.F32.PACK_AB R87, RZ, R87 ;  /* 0x00000057ff57723e */ /* 0x000fc600000000ff */
[----:B------:R-:W-:Y:S04]  /*6450*/  @P5 STG.E.U16 desc[UR54][R2.64+0xf0], R84 ;  /* 0x0000f05402005986 */ /* 0x000fe8000c101536 */
[----:B------:R0:W-:Y:S02]  /*6460*/  @P6 STG.E.U16 desc[UR54][R2.64+0xf2], R85 ;  /* 0x0000f25502006986 */ /* 0x0001e4000c101536 */
[----:B0-----:R-:W-:Y:S02]  /*6470*/  @P1 IMAD.MOV.U32 R2, RZ, RZ, R4 ;  /* 0x000000ffff021224 */ /* 0x001fe400078e0004 */
[----:B------:R-:W-:-:S05]  /*6480*/  @P1 IMAD.MOV.U32 R3, RZ, RZ, R5 ;  /* 0x000000ffff031224 */ /* 0x000fca00078e0005 */
[----:B------:R0:W-:Y:S04]  /*6490*/  @P1 STG.E.U16 desc[UR54][R2.64+0xf0], R86 ;  /* 0x0000f05602001986 */ /* 0x0001e8000c101536 */
[----:B------:R0:W-:Y:S02]  /*64a0*/  @P0 STG.E.U16 desc[UR54][R4.64+0xf2], R87 ;  /* 0x0000f25704000986 */ /* 0x0001e4000c101536 */
.L_x_157:
[----:B------:R-:W-:Y:S05]  /*64b0*/  BSYNC B0 ;  /* 0x0000000000007941 */ /* 0x000fea0003800000 */
.L_x_31:
[----:B0-----:R-:W-:Y:S01]  /*64c0*/  IMAD.U32 R2, RZ, RZ, UR52 ;  /* 0x00000034ff027e24 */ /* 0x001fe2000f8e00ff */
[----:B------:R-:W-:Y:S01]  /*64d0*/  ULDC.64 UR4, c[0x0][0x650] ;  /* 0x0001940000047ab9 */ /* 0x000fe20000000a00 */
[----:B------:R-:W-:Y:S01]  /*64e0*/  IMAD.U32 R3, RZ, RZ, UR53 ;  /* 0x00000035ff037e24 */ /* 0x000fe2000f8e00ff */
[----:B------:R0:W-:Y:S01]  /*64f0*/  SYNCS.ARRIVE.TRANS64.A1T0 RZ, [R96+UR50], RZ ;  /* 0x000000ff60ff79a7 */ /* 0x0001e20008100032 */
[----:B------:R-:W-:Y:S01]  /*6500*/  PRMT R0, RZ, 0x7610, R0 ;  /* 0x00007610ff007816 */ /* 0x000fe20000000000 */
[----:B------:R-:W-:Y:S01]  /*6510*/  IMAD.MOV.U32 R18, RZ, RZ, -0x1 ;  /* 0xffffffffff127424 */ /* 0x000fe200078e00ff */
[----:B------:R-:W-:Y:S01]  /*6520*/  LEA R16, P0, R2, R16, 0x1 ;  /* 0x0000001002107211 */ /* 0x000fe200078008ff */
[----:B------:R-:W-:Y:S02]  /*6530*/  IMAD.MOV.U32 R2, RZ, RZ, -0x1 ;  /* 0xffffffffff027424 */ /* 0x000fe400078e00ff */
[----:B------:R-:W-:Y:S01]  /*6540*/  IMAD.MOV.U32 R19, RZ, RZ, -0x1 ;  /* 0xffffffffff137424 */ /* 0x000fe200078e00ff */
[----:B------:R-:W-:-:S02]  /*6550*/  IADD3.X R17, R17, UR41, RZ, P0, !PT ;  /* 0x0000002911117c10 */ /* 0x000fc400087fe4ff */
[----:B------:R-:W-:-:S04]  /*6560*/  ISETP.GE.U32.AND P0, PT, R16, UR4, PT ;  /* 0x0000000410007c0c */ /* 0x000fc8000bf06070 */
[----:B------:R-:W-:-:S13]  /*6570*/  ISETP.GE.U32.AND.EX P0, PT, R17, UR5, PT, P0 ;  /* 0x0000000511007c0c */ /* 0x000fda000bf06100 */
[----:B0-----:R-:W-:Y:S05]  /*6580*/  @P0 BRA `(.L_x_158) ;  /* 0x0000000400700947 */ /* 0x001fea0003800000 */
[----:B------:R-:W0:Y:S01]  /*6590*/  S2UR UR7, SR_CTAID.X ;  /* 0x00000000000779c3 */ /* 0x000e220000002500 */
[----:B------:R-:W-:Y:S01]  /*65a0*/  ULDC.64 UR4, c[0x0][0x628] ;  /* 0x00018a0000047ab9 */ /* 0x000fe20000000a00 */
[----:B------:R-:W-:Y:S01]  /*65b0*/  ULDC UR6, c[0x0][0x150] ;  /* 0x0000540000067ab9 */ /* 0x000fe20000000800 */
[----:B------:R-:W-:Y:S01]  /*65c0*/  ISETP.NE.U32.AND P0, PT, RZ, UR4, PT ;  /* 0x00000004ff007c0c */ /* 0x000fe2000bf05070 */
[----:B------:R-:W-:Y:S01]  /*65d0*/  ULDC UR15, c[0x0][0x630] ;  /* 0x00018c00000f7ab9 */ /* 0x000fe20000000800 */
[C---:B------:R-:W-:Y:S02]  /*65e0*/  R2UR UR17, R16.reuse ;  /* 0x00000000101172ca */ /* 0x040fe400000e0000 */
[----:B------:R-:W-:Y:S01]  /*65f0*/  ISETP.NE.AND.EX P0, PT, RZ, UR5, PT, P0 ;  /* 0x00000005ff007c0c */ /* 0x000fe2000bf05300 */
[----:B------:R-:W1:Y:S01]  /*6600*/  S2UR UR16, SR_CTAID.Y ;  /* 0x00000000001079c3 */ /* 0x000e620000002600 */
[----:B------:R-:W-:Y:S02]  /*6610*/  R2UR UR12, R16 ;  /* 0x00000000100c72ca */ /* 0x000fe400000e0000 */
[----:B------:R-:W-:-:S02]  /*6620*/  R2UR UR13, R17 ;  /* 0x00000000110d72ca */ /* 0x000fc400000e0000 */
[----:B0-----:R-:W-:-:S05]  /*6630*/  I2FP.F32.U32 R0, UR7 ;  /* 0x0000000700007c45 */ /* 0x001fca0008201000 */
[----:B------:R-:W-:Y:S01]  /*6640*/  FMUL R0, R0, UR6 ;  /* 0x0000000600007c20 */ /* 0x000fe20008400000 */
[----:B------:R-:W-:Y:S01]  /*6650*/  ULDC UR6, c[0x0][0x154] ;  /* 0x0000550000067ab9 */ /* 0x000fe20000000800 */
[----:B-1----:R-:W-:-:S04]  /*6660*/  I2FP.F32.U32 R2, UR16 ;  /* 0x0000001000027c45 */ /* 0x002fc80008201000 */
[----:B------:R-:W0:Y:S01]  /*6670*/  F2I.U32.TRUNC.NTZ R0, R0 ;  /* 0x0000000000007305 */ /* 0x000e22000020f000 */
[----:B------:R-:W-:Y:S01]  /*6680*/  FMUL R2, R2, UR6 ;  /* 0x0000000602027c20 */ /* 0x000fe20008400000 */
[----:B------:R-:W-:Y:S06]  /*6690*/  @!P0 BRA `(.L_x_159) ;  /* 0x0000000000308947 */ /* 0x000fec0003800000 */
        /* <DEDUP_REMOVED lines=12> */
.L_x_159:
[----:B------:R-:W-:Y:S01]  /*6760*/  USHF.R.U64 UR6, UR12, UR15, UR13 ;  /* 0x0000000f0c067299 */ /* 0x000fe2000800120d */
[----:B------:R-:W-:Y:S01]  /*6770*/  R2UR UR5, R17 ;  /* 0x00000000110572ca */ /* 0x000fe200000e0000 */
[----:B------:R-:W-:Y:S01]  /*6780*/  USHF.R.U32.HI UR4, URZ, UR15, UR13 ;  /* 0x0000000f3f047299 */ /* 0x000fe2000801160d */
[----:B------:R-:W1:Y:S01]  /*6790*/  F2I.U32.TRUNC.NTZ R2, R2 ;  /* 0x0000000200027305 */ /* 0x000e62000020f000 */
[----:B------:R-:W-:Y:S01]  /*67a0*/  UIADD3 UR9, UP0, URZ, -UR6, URZ ;  /* 0x800000063f097290 */ /* 0x000fe2000ff1e03f */
[----:B------:R-:W-:Y:S01]  /*67b0*/  ULDC.64 UR10, c[0x0][0x620] ;  /* 0x00018800000a7ab9 */ /* 0x000fe20000000a00 */
[----:B------:R-:W-:Y:S02]  /*67c0*/  ULDC UR14, c[0x0][0x608] ;  /* 0x00018200000e7ab9 */ /* 0x000fe40000000800 */
[----:B------:R-:W-:Y:S01]  /*67d0*/  UIADD3.X UR4, URZ, ~UR4, URZ, UP0, !UPT ;  /* 0x800000043f047290 */ /* 0x000fe200087fe43f */
[----:B------:R-:W-:Y:S01]  /*67e0*/  ULDC UR15, c[0x0][0x658] ;  /* 0x00019600000f7ab9 */ /* 0x000fe20000000800 */
[----:B------:R-:W-:-:S02]  /*67f0*/  ULDC UR12, c[0x0][0x144] ;  /* 0x00005100000c7ab9 */ /* 0x000fc40000000800 */
[----:B------:R-:W-:Y:S01]  /*6800*/  UIMAD UR8, UR4, UR10, URZ ;  /* 0x0000000a040872a4 */ /* 0x000fe2000f8e023f */
[----:B------:R-:W-:Y:S02]  /*6810*/  ULDC UR22, c[0x0][0x148] ;  /* 0x0000520000167ab9 */ /* 0x000fe40000000800 */
[----:B------:R-:W-:Y:S01]  /*6820*/  UMOV UR4, UR17 ;  /* 0x0000001100047c82 */ /* 0x000fe20008000000 */
[----:B------:R-:W-:Y:S02]  /*6830*/  UIMAD UR8, UR9, UR11, UR8 ;  /* 0x0000000b090872a4 */ /* 0x000fe4000f8e0208 */
[----:B------:R-:W-:Y:S01]  /*6840*/  UIMAD.WIDE.U32 UR4, UR9, UR10, UR4 ;  /* 0x0000000a090472a5 */ /* 0x000fe2000f8e0004 */
[----:B0-----:R-:W-:Y:S01]  /*6850*/  R2UR UR9, R0 ;  /* 0x00000000000972ca */ /* 0x001fe200000e0000 */
[----:B------:R-:W-:Y:S01]  /*6860*/  ULDC UR20, c[0x0][0x648] ;  /* 0x0001920000147ab9 */ /* 0x000fe20000000800 */
[----:B-1----:R-:W-:Y:S01]  /*6870*/  R2UR UR13, R2 ;  /* 0x00000000020d72ca */ /* 0x002fe200000e0000 */
[----:B------:R-:W-:Y:S01]  /*6880*/  UIADD3 UR8, UR5, UR8, URZ ;  /* 0x0000000805087290 */ /* 0x000fe2000fffe03f */
[----:B------:R-:W-:-:S02]  /*6890*/  ULDC UR21, c[0x0][0x638] ;  /* 0x00018e0000157ab9 */ /* 0x000fc40000000800 */
[----:B------:R-:W-:Y:S02]  /*68a0*/  ULDC UR5, c[0x0][0x618] ;  /* 0x0001860000057ab9 */ /* 0x000fe40000000800 */
[----:B------:R-:W-:Y:S02]  /*68b0*/  USHF.R.U64 UR10, UR4, UR5, UR8 ;  /* 0x00000005040a7299 */ /* 0x000fe40008001208 */
[----:B------:R-:W-:-:S03]  /*68c0*/  USHF.R.U32.HI UR8, URZ, UR5, UR8 ;  /* 0x000000053f087299 */ /* 0x000fc60008011608 */
[----:B------:R-:W-:Y:S01]  /*68d0*/  ULDC.64 UR4, c[0x0][0x640] ;  /* 0x0001900000047ab9 */ /* 0x000fe20000000a00 */
[----:B------:R-:W-:Y:S01]  /*68e0*/  USHF.R.U64 UR11, UR10, UR14, UR8 ;  /* 0x0000000e0a0b7299 */ /* 0x000fe20008001208 */
[----:B------:R-:W-:Y:S01]  /*68f0*/  ISETP.NE.U32.AND P0, PT, RZ, UR4, PT ;  /* 0x00000004ff007c0c */ /* 0x000fe2000bf05070 */
[----:B------:R-:W-:Y:S02]  /*6900*/  USHF.R.U32.HI UR8, URZ, UR14, UR8 ;  /* 0x0000000e3f087299 */ /* 0x000fe40008011608 */
[----:B------:R-:W-:Y:S01]  /*6910*/  UIADD3 UR9, -UR9, URZ, URZ ;  /* 0x0000003f09097290 */ /* 0x000fe2000fffe13f */
[----:B------:R-:W-:Y:S01]  /*6920*/  ISETP.NE.AND.EX P0, PT, RZ, UR5, PT, P0 ;  /* 0x00000005ff007c0c */ /* 0x000fe2000bf05300 */
[----:B------:R-:W-:Y:S02]  /*6930*/  USHF.R.U64 UR17, UR11, UR15, UR8 ;  /* 0x0000000f0b117299 */ /* 0x000fe40008001208 */
[----:B------:R-:W-:Y:S02]  /*6940*/  UIADD3 UR18, -UR13, URZ, URZ ;  /* 0x0000003f0d127290 */ /* 0x000fe4000fffe13f */
[----:B------:R-:W-:-:S02]  /*6950*/  USHF.R.U32.HI UR15, URZ, UR15, UR8 ;  /* 0x0000000f3f0f7299 */ /* 0x000fc40008011608 */
[----:B------:R-:W-:Y:S01]  /*6960*/  UIMAD UR19, UR12, UR9, UR7 ;  /* 0x000000090c1372a4 */ /* 0x000fe2000f8e0207 */
[----:B------:R-:W-:-:S05]  /*6970*/  UMOV UR14, UR17 ;  /* 0x00000011000e7c82 */ /* 0x000fca0008000000 */
[----:B------:R-:W-:Y:S06]  /*6980*/  @!P0 BRA `(.L_x_160) ;  /* 0x0000000000288947 */ /* 0x000fec0003800000 */
        /* <DEDUP_REMOVED lines=10> */
.L_x_160:
        /* <DEDUP_REMOVED lines=9> */
[----:B------:R-:W-:Y:S01]  /*6ac0*/  UIMAD UR5, UR7, UR21, UR17 ;  /* 0x00000015070572a4 */ /* 0x000fe2000f8e0211 */
[----:B------:R-:W-:Y:S02]  /*6ad0*/  ULDC UR8, c[0x0][0x600] ;  /* 0x0001800000087ab9 */ /* 0x000fe40000000800 */
[----:B------:R-:W-:Y:S01]  /*6ae0*/  ULDC UR7, c[0x0][0x610] ;  /* 0x0001840000077ab9 */ /* 0x000fe20000000800 */
[----:B------:R-:W-:Y:S02]  /*6af0*/  UIMAD UR5, UR5, UR8, UR10 ;  /* 0x00000008050572a4 */ /* 0x000fe4000f8e020a */
[----:B------:R-:W-:-:S04]  /*6b00*/  UIMAD UR4, UR4, UR7, UR19 ;  /* 0x00000007040472a4 */ /* 0x000fc8000f8e0213 */
[----:B------:R-:W-:Y:S02]  /*6b10*/  USEL UR7, UR5, UR4, !UP0 ;  /* 0x0000000405077287 */ /* 0x000fe4000c000000 */
[----:B------:R-:W-:-:S04]  /*6b20*/  USEL UR4, UR4, UR5, !UP0 ;  /* 0x0000000504047287 */ /* 0x000fc8000c000000 */
[----:B------:R-:W-:Y:S02]  /*6b30*/  IMAD.U32 R2, RZ, RZ, UR7 ;  /* 0x00000007ff027e24 */ /* 0x000fe4000f8e00ff */
[----:B------:R-:W-:-:S07]  /*6b40*/  IMAD.U32 R18, RZ, RZ, UR4 ;  /* 0x00000004ff127e24 */ /* 0x000fce000f8e00ff */
.L_x_158:
[----:B------:R-:W-:Y:S01]  /*6b50*/  UIADD3 UR45, UR36, UR45, URZ ;  /* 0x0000002d242d7290 */ /* 0x000fe2000fffe03f */
[----:B------:R-:W-:Y:S02]  /*6b60*/  LOP3.LUT P0, RZ, R0, 0xff, RZ, 0xc0, !PT ;  /* 0x000000ff00ff7812 */ /* 0x000fe4000780c0ff */
[----:B------:R-:W-:Y:S01]  /*6b70*/  LOP3.LUT R98, R98, 0x1, RZ, 0x3c, !PT ;  /* 0x0000000162627812 */ /* 0x000fe200078e3cff */
[----:B------:R-:W-:Y:S02]  /*6b80*/  USHF.R.U32.HI UR4, URZ, 0x2, UR45 ;  /* 0x000000023f047899 */ /* 0x000fe4000801162d */
[----:B------:R-:W-:Y:S02]  /*6b90*/  UISETP.GT.U32.AND UP0, UPT, UR45, 0x3, UPT ;  /* 0x000000032d00788c */ /* 0x000fe4000bf04070 */
[----:B------:R-:W-:Y:S02]  /*6ba0*/  ULOP3.LUT UR4, UR4, 0x1, URZ, 0xc0, !UPT ;  /* 0x0000000104047892 */ /* 0x000fe4000f8ec03f */
[----:B------:R-:W-:-:S02]  /*6bb0*/  UISETP.LT.U32.AND UP0, UPT, UR36, 0x4, UP0 ;  /* 0x000000042400788c */ /* 0x000fc40008701070 */
[----:B------:R-:W-:Y:S02]  /*6bc0*/  UISETP.NE.U32.AND UP1, UPT, UR4, 0x1, UPT ;  /* 0x000000010400788c */ /* 0x000fe4000bf25070 */
[----:B------:R-:W-:Y:S02]  /*6bd0*/  USEL UR5, URZ, 0x1, !UP0 ;  /* 0x000000013f057887 */ /* 0x000fe4000c000000 */
[----:B------:R-:W-:Y:S02]  /*6be0*/  UISETP.GT.U32.AND UP1, UPT, UR36, 0x3, !UP1 ;  /* 0x000000032400788c */ /* 0x000fe4000cf24070 */
[----:B------:R-:W-:Y:S02]  /*6bf0*/  ULOP3.LUT UR45, UR45, 0x3, URZ, 0xc0, !UPT ;  /* 0x000000032d2d7892 */ /* 0x000fe4000f8ec03f */
[----:B------:R-:W-:-:S04]  /*6c00*/  USEL UR4, URZ, 0x1, !UP1 ;  /* 0x000000013f047887 */ /* 0x000fc8000c800000 */
[----:B------:R-:W-:Y:S01]  /*6c10*/  ULOP3.LUT UR48, UR4, UR48, UR5, 0x96, !UPT ;  /* 0x0000003004307292 */ /* 0x000fe2000f8e9605 */
[----:B------:R-:W-:Y:S11]  /*6c20*/  @P0 BRA `(.L_x_161) ;  /* 0xffffffa8007c0947 */ /* 0x000ff6000383ffff */
[----:B------:R-:W-:Y:S05]  /*6c30*/  EXIT ;  /* 0x000000000000794d */ /* 0x000fea0003800000 */
.L_x_12:
[----:B------:R-:W-:-:S08]  /*6c40*/  ISETP.NE.AND P0, PT, RZ, UR8, PT ;  /* 0x00000008ff007c0c */ /* 0x000fd0000bf05270 */
[----:B-----5:R-:W0:-:S00]  /*6c50*/  USETMAXREG.DEALLOC.CTAPOOL 0x28 ;  /* 0x00000028000079c8 */ /* 0x020e0000080e0500 */
[----:B------:R-:W-:Y:S05]  /*6c60*/  @P0 EXIT ;  /* 0x000000000000094d */ /* 0x000fea0003800000 */
[----:B0-----:R-:W-:Y:S01]  /*6c70*/  LOP3.LUT P0, RZ, R0, 0xff, RZ, 0xc0, !PT ;  /* 0x000000ff00ff7812 */ /* 0x001fe2000780c0ff */
[----:B------:R-:W-:Y:S02]  /*6c80*/  IMAD.MOV.U32 R8, RZ, RZ, 0x1 ;  /* 0x00000001ff087424 */ /* 0x000fe400078e00ff */
[----:B------:R-:W-:-:S10]  /*6c90*/  IMAD.MOV.U32 R0, RZ, RZ, RZ ;  /* 0x000000ffff007224 */ /* 0x000fd400078e00ff */
[----:B------:R-:W-:Y:S05]  /*6ca0*/  @!P0 BRA `(.L_x_162) ;  /* 0x0000000c00448947 */ /* 0x000fea0003800000 */
[----:B------:R-:W-:Y:S01]  /*6cb0*/  LOP3.LUT P0, RZ, R4, 0x1f, RZ, 0xc0, !PT ;  /* 0x0000001f04ff7812 */ /* 0x000fe2000780c0ff */
[----:B------:R-:W-:Y:S01]  /*6cc0*/  ULDC UR5, c[0x0][0x658] ;  /* 0x0001960000057ab9 */ /* 0x000fe20000000800 */
[----:B------:R-:W-:Y:S01]  /*6cd0*/  UMOV UR6, 0xffffffff ;  /* 0xffffffff00067882 */ /* 0x000fe20000000000 */
[----:B------:R-:W-:Y:S01]  /*6ce0*/  BSSY B0, `(.L_x_162) ;  /* 0x00000cd000007945 */ /* 0x000fe20003800000 */
[----:B------:R-:W-:Y:S01]  /*6cf0*/  USHF.L.U32 UR6, UR6, UR5, URZ ;  /* 0x0000000506067299 */ /* 0x000fe2000800063f */
[C---:B------:R-:W-:Y:S01]  /*6d00*/  ISETP.NE.AND P3, PT, R3.reuse, RZ, PT ;  /* 0x000000ff0300720c */ /* 0x040fe20003f65270 */
[----:B------:R-:W-:Y:S01]  /*6d10*/  IMAD.MOV.U32 R9, RZ, RZ, 0x1 ;  /* 0x00000001ff097424 */ /* 0x000fe200078e00ff */
[----:B------:R-:W-:Y:S01]  /*6d20*/  ISETP.NE.OR P0, PT, R3, RZ, !P0 ;  /* 0x000000ff0300720c */ /* 0x000fe20004705670 */
[----:B------:R-:W-:Y:S01]  /*6d30*/  IMAD.MOV.U32 R8, RZ, RZ, 0x1 ;  /* 0x00000001ff087424 */ /* 0x000fe200078e00ff */
[----:B------:R-:W-:Y:S01]  /*6d40*/  ULDC UR4, c[0x0][0x600] ;  /* 0x0001800000047ab9 */ /* 0x000fe20000000800 */
[----:B------:R-:W-:Y:S01]  /*6d50*/  IMAD.MOV.U32 R0, RZ, RZ, RZ ;  /* 0x000000ffff007224 */ /* 0x000fe200078e00ff */
[----:B------:R-:W-:Y:S01]  /*6d60*/  UMOV UR7, 0x1 ;  /* 0x0000000100077882 */ /* 0x000fe20000000000 */
[----:B------:R-:W-:-:S02]  /*6d70*/  UIADD3 UR21, UR37, 0x1, URZ ;  /* 0x0000000125157890 */ /* 0x000fc4000fffe03f */
[----:B------:R-:W-:Y:S02]  /*6d80*/  ULOP3.LUT UR13, UR40, 0x2, URZ, 0xfc, !UPT ;  /* 0x00000002280d7892 */ /* 0x000fe4000f8efc3f */
[----:B------:R-:W-:Y:S02]  /*6d90*/  UIADD3 UR4, UR4, -0x1, URZ ;  /* 0xffffffff04047890 */ /* 0x000fe4000fffe03f */
[----:B------:R-:W-:Y:S02]  /*6da0*/  USHF.L.U32 UR5, UR7, UR5, URZ ;  /* 0x0000000507057299 */ /* 0x000fe4000800063f */
[----:B------:R-:W-:Y:S01]  /*6db0*/  ULOP3.LUT UR6, URZ, UR6, URZ, 0x33, !UPT ;  /* 0x000000063f067292 */ /* 0x000fe2000f8e333f */
[----:B------:R-:W-:-:S11]  /*6dc0*/  ULDC.64 UR30, c[0x0][0x198] ;  /* 0x00006600001e7ab9 */ /* 0x000fd60000000a00 */
.L_x_174:
[----:B------:R-:W-:-:S03]  /*6dd0*/  UMOV UR7, 0xffffffff ;  /* 0xffffffff00077882 */ /* 0x000fc60000000000 */
[----:B------:R-:W-:Y:S05]  /*6de0*/  BRA.DIV UR7, `(.L_x_163) ;  /* 0x00000012070c7947 */ /* 0x000fea000b800000 */
[----:B------:R-:W-:-:S13]  /*6df0*/  ELECT P6, URZ, PT ;  /* 0x00000000003f782f */ /* 0x000fda00038c0000 */
.L_x_187:
[----:B------:R-:W0:Y:S01]  /*6e00*/  LDC R3, c[0x0][0x28c] ;  /* 0x0000a300ff037b82 */ /* 0x000e220000000800 */
[----:B------:R-:W-:Y:S01]  /*6e10*/  BSSY B1, `(.L_x_164) ;  /* 0x0000044000017945 */ /* 0x000fe20003800000 */
[----:B0-----:R-:W-:-:S13]  /*6e20*/  ISETP.LT.OR P6, PT, R3, 0x1, !P6 ;  /* 0x000000010300780c */ /* 0x001fda00077c1670 */
[----:B------:R-:W-:Y:S05]  /*6e30*/  @P6 BRA `(.L_x_165) ;  /* 0x0000000400046947 */ /* 0x000fea0003800000 */
[----:B------:R-:W-:Y:S02]  /*6e40*/  IMAD.SHL.U32 R6, R2, 0x80, RZ ;  /* 0x0000008002067824 */ /* 0x000fe400078e00ff */
[----:B------:R-:W-:Y:S02]  /*6e50*/  IMAD.SHL.U32 R18, R18, 0x40, RZ ;  /* 0x0000004012127824 */ /* 0x000fe400078e00ff */
[----:B------:R-:W-:Y:S02]  /*6e60*/  IMAD.MOV.U32 R11, RZ, RZ, RZ ;  /* 0x000000ffff0b7224 */ /* 0x000fe400078e00ff */
[----:B------:R-:W-:Y:S02]  /*6e70*/  IMAD.U32 R12, RZ, RZ, UR21 ;  /* 0x00000015ff0c7e24 */ /* 0x000fe4000f8e00ff */
[----:B------:R-:W-:Y:S02]  /*6e80*/  IMAD.MOV.U32 R2, RZ, RZ, R8 ;  /* 0x000000ffff027224 */ /* 0x000fe400078e0008 */
[----:B------:R-:W-:-:S07]  /*6e90*/  IMAD.MOV.U32 R3, RZ, RZ, R0 ;  /* 0x000000ffff037224 */ /* 0x000fce00078e0000 */
.L_x_169:
[----:B------:R-:W0:Y:S01]  /*6ea0*/  S2R R5, SR_CgaCtaId ;  /* 0x0000000000057919 */ /* 0x000e220000008800 */
[----:B------:R-:W-:-:S04]  /*6eb0*/  MOV R4, 0x400 ;  /* 0x0000040000047802 */ /* 0x000fc80000000f00 */
[----:B0-----:R-:W-:Y:S02]  /*6ec0*/  LEA R10, R5, R4, 0x18 ;  /* 0x00000004050a7211 */ /* 0x001fe400078ec0ff */
[----:B------:R-:W-:Y:S01]  /*6ed0*/  SHF.L.U32 R4, R2, 0x1f, RZ ;  /* 0x0000001f02047819 */ /* 0x000fe200000006ff */
[----:B------:R-:W0:Y:S02]  /*6ee0*/  @!P3 LDC R5, c[0x0][0x500] ;  /* 0x00014000ff05bb82 */ /* 0x000e240000000800 */
[----:B------:R-:W-:-:S04]  /*6ef0*/  IMAD R7, R3, 0x8, R10 ;  /* 0x0000000803077824 */ /* 0x000fc800078e020a */
[----:B------:R-:W1:Y:S02]  /*6f00*/  SYNCS.PHASECHK.TRANS64.TRYWAIT P1, [R7+URZ+0x20], R4 ;  /* 0x00002004070075a7 */ /* 0x000e64000802017f */
[----:B-1----:R-:W-:Y:S05]  /*6f10*/  @!P1 BRA `(.L_x_166) ;  /* 0x0000000c00e09947 */ /* 0x002fea0003800000 */
.L_x_188:
[----:B------:R-:W-:Y:S01]  /*6f20*/  UPRMT UR7, UR13, 0x9910, URZ ;  /* 0x000099100d077896 */ /* 0x000fe2000800003f */
[----:B0-----:R0:W-:Y:S03]  /*6f30*/  @!P3 SYNCS.ARRIVE.TRANS64 RZ, [R7+URZ], R5 ;  /* 0x0000000507ffb9a7 */ /* 0x0011e6000800003f */
[----:B------:R-:W-:-:S06]  /*6f40*/  UISETP.NE.AND UP0, UPT, UR7, 0x2, UPT ;  /* 0x000000020700788c */ /* 0x000fcc000bf05270 */
[----:B------:R-:W-:-:S13]  /*6f50*/  PLOP3.LUT P1, PT, PT, PT, UP0, 0x80, 0x0 ;  /* 0x000000000000781c */ /* 0x000fda0003f2f008 */
[----:B0-----:R-:W-:Y:S05]  /*6f60*/  @P1 BRA `(.L_x_167) ;  /* 0x0000000000041947 */ /* 0x001fea0003800000 */
[----:B------:R-:W-:Y:S01]  /*6f70*/  BPT.TRAP 0x1 ;  /* 0x000000040000795c */ /* 0x000fe20000300000 */
.L_x_167:
[----:B------:R-:W-:Y:S05]  /*6f80*/  @P0 BRA `(.L_x_168) ;  /* 0x0000000000040947 */ /* 0x000fea0003800000 */
[----:B------:R-:W-:Y:S01]  /*6f90*/  BPT.TRAP 0x1 ;  /* 0x000000040000795c */ /* 0x000fe20000300000 */
.L_x_168:
[--C-:B-1----:R-:W-:Y:S01]  /*6fa0*/  IMAD R4, R3, 0x4000, R10.reuse ;  /* 0x0000400003047824 */ /* 0x102fe200078e020a */
[----:B------:R-:W-:Y:S01]  /*6fb0*/  R2UR UR34, R11 ;  /* 0x000000000b2272ca */ /* 0x000fe200000e0000 */
[----:B------:R-:W-:Y:S01]  /*6fc0*/  IMAD R10, R3, 0x8000, R10 ;  /* 0x00008000030a7824 */ /* 0x000fe200078e020a */
[----:B------:R-:W-:Y:S01]  /*6fd0*/  R2UR UR33, R7 ;  /* 0x00000000072172ca */ /* 0x000fe200000e0000 */
[----:B------:R-:W-:Y:S01]  /*6fe0*/  VIADD R12, R12, 0xffffffff ;  /* 0xffffffff0c0c7836 */ /* 0x000fe20000000000 */
[----:B------:R-:W-:Y:S01]  /*6ff0*/  R2UR UR24, R4 ;  /* 0x00000000041872ca */ /* 0x000fe200000e0000 */
[----:B------:R-:W-:Y:S01]  /*7000*/  UIADD3 UR14, UP0, UR30, 0xf0, URZ ;  /* 0x000000f01e0e7890 */ /* 0x000fe2000ff1e03f */
[----:B------:R-:W-:Y:S01]  /*7010*/  R2UR UR8, R10 ;  /* 0x000000000a0872ca */ /* 0x000fe200000e0000 */
[----:B------:R-:W-:Y:S01]  /*7020*/  UIADD3 UR42, UP1, UR30, 0x1f0, URZ ;  /* 0x000001f01e2a7890 */ /* 0x000fe2000ff3e03f */
[----:B------:R-:W-:Y:S01]  /*7030*/  R2UR UR36, R19 ;  /* 0x00000000132472ca */ /* 0x000fe200000e0000 */
[----:B------:R-:W-:Y:S01]  /*7040*/  UIADD3.X UR15, URZ, UR31, URZ, UP0, !UPT ;  /* 0x0000001f3f0f7290 */ /* 0x000fe200087fe43f */
[----:B------:R-:W-:Y:S01]  /*7050*/  R2UR UR35, R18 ;  /* 0x00000000122372ca */ /* 0x000fe200000e0000 */
[----:B------:R-:W-:Y:S01]  /*7060*/  UIADD3.X UR43, URZ, UR31, URZ, UP1, !UPT ;  /* 0x0000001f3f2b7290 */ /* 0x000fe20008ffe43f */
[----:B------:R-:W-:Y:S01]  /*7070*/  R2UR UR19, R6 ;  /* 0x00000000061372ca */ /* 0x000fe200000e0000 */
[----:B------:R-:W-:Y:S01]  /*7080*/  UIADD3 UR26, UR34, 0x40, URZ ;  /* 0x00000040221a7890 */ /* 0x000fe2000fffe03f */
[----:B------:R-:W-:Y:S01]  /*7090*/  ISETP.GT.AND P2, PT, R12, 0x1, PT ;  /* 0x000000010c00780c */ /* 0x000fe20003f44270 */
[----:B------:R-:W-:Y:S01]  /*70a0*/  VIADD R3, R3, 0x1 ;  /* 0x0000000103037836 */ /* 0x000fe20000000000 */
[----:B------:R-:W-:Y:S01]  /*70b0*/  UMOV UR22, 0x0 ;  /* 0x0000000000167882 */ /* 0x000fe20000000000 */
[----:B------:R-:W-:Y:S01]  /*70c0*/  UIADD3 UR32, UR24, 0x180, URZ ;  /* 0x0000018018207890 */ /* 0x000fe2000fffe03f */
[----:B------:R-:W-:Y:S01]  /*70d0*/  VIADD R11, R11, 0x80 ;  /* 0x000000800b0b7836 */ /* 0x000fe20000000000 */
[----:B------:R-:W-:Y:S01]  /*70e0*/  UIADD3 UR24, UR24, 0x2180, URZ ;  /* 0x0000218018187890 */ /* 0x000fe2000fffe03f */
[----:B------:R-:W-:Y:S01]  /*70f0*/  ISETP.NE.AND P1, PT, R3, 0x4, PT ;  /* 0x000000040300780c */ /* 0x000fe20003f25270 */
[----:B------:R-:W-:-:S02]  /*7100*/  UIADD3 UR16, UR8, 0x10180, URZ ;  /* 0x0001018008107890 */ /* 0x000fc4000fffe03f */
[----:B------:R-:W-:Y:S01]  /*7110*/  UIADD3 UR8, UR8, 0x14180, URZ ;  /* 0x0001418008087890 */ /* 0x000fe2000fffe03f */
[----:B------:R-:W-:Y:S01]  /*7120*/  SEL R5, RZ, 0x1, P1 ;  /* 0x00000001ff057807 */ /* 0x000fe20000800000 */
[----:B------:R-:W-:Y:S01]  /*7130*/  UMOV UR23, 0x10000000 ;  /* 0x1000000000177882 */ /* 0x000fe20000000000 */
[----:B------:R-:W-:Y:S01]  /*7140*/  UMOV UR25, UR33 ;  /* 0x0000002100197c82 */ /* 0x000fe20008000000 */
[----:B------:R-:W-:Y:S01]  /*7150*/  UMOV UR28, UR36 ;  /* 0x00000024001c7c82 */ /* 0x000fe20008000000 */
[----:B------:R-:W-:Y:S01]  /*7160*/  UMOV UR27, UR35 ;  /* 0x00000023001b7c82 */ /* 0x000fe20008000000 */
[----:B------:R-:W-:Y:S01]  /*7170*/  UMOV UR17, UR33 ;  /* 0x0000002100117c82 */ /* 0x000fe20008000000 */
[----:B------:R-:W-:Y:S01]  /*7180*/  UMOV UR18, UR34 ;  /* 0x0000002200127c82 */ /* 0x000fe20008000000 */
[----:B------:R-:W-:Y:S01]  /*7190*/  UMOV UR20, UR36 ;  /* 0x0000002400147c82 */ /* 0x000fe20008000000 */
[----:B------:R0:W-:Y:S01]  /*71a0*/  UTMALDG.3D [UR32], [UR14], desc[UR22] ;  /* 0x000016200e0075b4 */ /* 0x0001e20008011000 */
[----:B------:R-:W-:Y:S01]  /*71b0*/  UMOV UR9, UR33 ;  /* 0x0000002100097c82 */ /* 0x000fe20008000000 */
[----:B------:R-:W-:Y:S01]  /*71c0*/  UMOV UR11, UR19 ;  /* 0x00000013000b7c82 */ /* 0x000fe20008000000 */
[----:B------:R-:W-:Y:S01]  /*71d0*/  UMOV UR12, UR36 ;  /* 0x00000024000c7c82 */ /* 0x000fe20008000000 */
[----:B------:R-:W-:Y:S01]  /*71e0*/  UMOV UR10, UR26 ;  /* 0x0000001a000a7c82 */ /* 0x000fe20008000000 */
[----:B------:R-:W-:-:S02]  /*71f0*/  LOP3.LUT R2, R2, R5, RZ, 0x3c, !PT ;  /* 0x0000000502027212 */ /* 0x000fc400078e3cff */
[----:B------:R-:W-:Y:S01]  /*7200*/  SEL R3, R3, RZ, P1 ;  /* 0x000000ff03037207 */ /* 0x000fe20000800000 */
[----:B------:R0:W-:Y:S01]  /*7210*/  UTMALDG.3D [UR24], [UR14], desc[UR22] ;  /* 0x000016180e0075b4 */ /* 0x0001e20008011000 */
[----:B------:R0:W-:Y:S01]  /*7220*/  UTMALDG.3D [UR16], [UR42], desc[UR22] ;  /* 0x000016102a0075b4 */ /* 0x0001e20008011000 */
[----:B------:R0:W-:Y:S02]  /*7230*/  UTMALDG.3D [UR8], [UR42], desc[UR22] ;  /* 0x000016082a0075b4 */ /* 0x0001e40008011000 */
[----:B0-----:R-:W-:Y:S05]  /*7240*/  @P2 BRA `(.L_x_169) ;  /* 0xfffffffc00142947 */ /* 0x001fea000383ffff */
.L_x_165:
[----:B------:R-:W-:Y:S05]  /*7250*/  BSYNC B1 ;  /* 0x0000000000017941 */ /* 0x000fea0003800000 */
.L_x_164:
[----:B------:R-:W-:Y:S01]  /*7260*/  LOP3.LUT P4, RZ, R9, 0xff, RZ, 0xc0, !PT ;  /* 0x000000ff09ff7812 */ /* 0x000fe2000788c0ff */
[----:B------:R-:W-:Y:S01]  /*7270*/  VIADD R0, R0, UR37 ;  /* 0x0000002500007c36 */ /* 0x000fe20008000000 */
[----:B------:R-:W-:Y:S01]  /*7280*/  ULDC.64 UR8, c[0x0][0x650] ;  /* 0x0001940000087ab9 */ /* 0x000fe20000000a00 */
[----:B------:R-:W-:Y:S01]  /*7290*/  BSSY B1, `(.L_x_170) ;  /* 0x000006f000017945 */ /* 0x000fe20003800000 */
[----:B------:R-:W-:Y:S01]  /*72a0*/  IMAD.MOV.U32 R18, RZ, RZ, -0x1 ;  /* 0xffffffffff127424 */ /* 0x000fe200078e00ff */
[----:B------:R-:W-:Y:S01]  /*72b0*/  PRMT R9, RZ, 0x7610, R9 ;  /* 0x00007610ff097816 */ /* 0x000fe20000000009 */
[----:B------:R-:W-:Y:S01]  /*72c0*/  IMAD.MOV.U32 R19, RZ, RZ, -0x1 ;  /* 0xffffffffff137424 */ /* 0x000fe200078e00ff */
[C---:B------:R-:W-:Y:S02]  /*72d0*/  ISETP.GT.U32.AND P1, PT, R0.reuse, 0x3, PT ;  /* 0x000000030000780c */ /* 0x040fe40003f24070 */
[----:B------:R-:W-:Y:S02]  /*72e0*/  SHF.R.U32.HI R2, RZ, 0x2, R0 ;  /* 0x00000002ff027819 */ /* 0x000fe40000011600 */
[----:B------:R-:W-:-:S02]  /*72f0*/  LOP3.LUT R0, R0, 0x3, RZ, 0xc0, !PT ;  /* 0x0000000300007812 */ /* 0x000fc400078ec0ff */
[----:B------:R-:W0:Y:S01]  /*7300*/  @P4 S2R R4, SR_CgaCtaId ;  /* 0x0000000000044919 */ /* 0x000e220000008800 */
[----:B------:R-:W-:Y:S02]  /*7310*/  @P4 MOV R3, 0x400 ;  /* 0x0000040000034802 */ /* 0x000fe40000000f00 */
[----:B------:R-:W-:-:S04]  /*7320*/  LOP3.LUT R2, R2, 0x1, RZ, 0xc0, !PT ;  /* 0x0000000102027812 */ /* 0x000fc800078ec0ff */
[----:B------:R-:W-:Y:S02]  /*7330*/  ISETP.NE.U32.AND P2, PT, R2, 0x1, PT ;  /* 0x000000010200780c */ /* 0x000fe40003f45070 */
[----:B0-----:R-:W-:Y:S01]  /*7340*/  @P4 LEA R3, R4, R3, 0x18 ;  /* 0x0000000304034211 */ /* 0x001fe200078ec0ff */
[----:B------:R-:W-:-:S03]  /*7350*/  IMAD.U32 R4, RZ, RZ, UR37 ;  /* 0x00000025ff047e24 */ /* 0x000fc6000f8e00ff */
[----:B------:R0:W-:Y:S01]  /*7360*/  @P4 SYNCS.ARRIVE.TRANS64.A1T0 RZ, [R3+URZ+0x78], RZ ;  /* 0x000078ff03ff49a7 */ /* 0x0001e2000810003f */
[----:B------:R-:W-:Y:S02]  /*7370*/  IADD3 R16, P4, R16, UR52, RZ ;  /* 0x0000003410107c10 */ /* 0x000fe4000ff9e0ff */
[----:B------:R-:W-:Y:S02]  /*7380*/  ISETP.LT.U32.AND P1, PT, R4, 0x4, P1 ;  /* 0x000000040400780c */ /* 0x000fe40000f21070 */
[----:B------:R-:W-:Y:S02]  /*7390*/  IADD3.X R17, R17, UR39, RZ, P4, !PT ;  /* 0x0000002711117c10 */ /* 0x000fe4000a7fe4ff */
[----:B------:R-:W-:Y:S02]  /*73a0*/  ISETP.GE.U32.AND P4, PT, R16, UR8, PT ;  /* 0x0000000810007c0c */ /* 0x000fe4000bf86070 */
[----:B0-----:R-:W-:Y:S02]  /*73b0*/  SEL R3, RZ, 0x1, !P1 ;  /* 0x00000001ff037807 */ /* 0x001fe40004800000 */
[----:B------:R-:W-:-:S02]  /*73c0*/  ISETP.GE.U32.AND.EX P1, PT, R17, UR9, PT, P4 ;  /* 0x0000000911007c0c */ /* 0x000fc4000bf26140 */
[----:B------:R-:W-:-:S04]  /*73d0*/  ISETP.GT.U32.AND P2, PT, R4, 0x3, !P2 ;  /* 0x000000030400780c */ /* 0x000fc80005744070 */
[----:B------:R-:W-:-:S04]  /*73e0*/  SEL R2, RZ, 0x1, !P2 ;  /* 0x00000001ff027807 */ /* 0x000fc80005000000 */
[--C-:B------:R-:W-:Y:S01]  /*73f0*/  LOP3.LUT R8, R2, R8, R3.reuse, 0x96, !PT ;  /* 0x0000000802087212 */ /* 0x100fe200078e9603 */
[----:B------:R-:W-:Y:S01]  /*7400*/  IMAD.MOV.U32 R2, RZ, RZ, -0x1 ;  /* 0xffffffffff027424 */ /* 0x000fe200078e00ff */
[----:B------:R-:W-:Y:S01]  /*7410*/  PRMT R3, RZ, 0x7610, R3 ;  /* 0x00007610ff037816 */ /* 0x000fe20000000003 */
[----:B------:R-:W-:Y:S06]  /*7420*/  @P1 BRA `(.L_x_171) ;  /* 0x0000000400541947 */ /* 0x000fec0003800000 */
[----:B------:R-:W0:Y:S01]  /*7430*/  S2UR UR7, SR_CTAID.X ;  /* 0x00000000000779c3 */ /* 0x000e220000002500 */
[----:B------:R-:W-:Y:S01]  /*7440*/  ULDC.64 UR8, c[0x0][0x628] ;  /* 0x00018a0000087ab9 */ /* 0x000fe20000000a00 */
[----:B------:R-:W-:Y:S01]  /*7450*/  ULDC UR10, c[0x0][0x150] ;  /* 0x00005400000a7ab9 */ /* 0x000fe20000000800 */
[----:B------:R-:W-:Y:S01]  /*7460*/  ISETP.NE.U32.AND P1, PT, RZ, UR8, PT ;  /* 0x00000008ff007c0c */ /* 0x000fe2000bf25070 */
[----:B------:R-:W-:Y:S01]  /*7470*/  ULDC UR11, c[0x0][0x630] ;  /* 0x00018c00000b7ab9 */ /* 0x000fe20000000800 */
[----:B------:R-:W-:Y:S01]  /*7480*/  ULDC UR14, c[0x0][0x154] ;  /* 0x00005500000e7ab9 */ /* 0x000fe20000000800 */
[----:B------:R-:W-:Y:S01]  /*7490*/  IMAD.MOV.U32 R2, RZ, RZ, R16 ;  /* 0x000000ffff027224 */ /* 0x000fe200078e0010 */
[----:B------:R-:W-:Y:S01]  /*74a0*/  ISETP.NE.AND.EX P1, PT, RZ, UR9, PT, P1 ;  /* 0x00000009ff007c0c */ /* 0x000fe2000bf25310 */
[----:B------:R-:W1:Y:S01]  /*74b0*/  S2UR UR12, SR_CTAID.Y ;  /* 0x00000000000c79c3 */ /* 0x000e620000002600 */
[----:B0-----:R-:W-:-:S05]  /*74c0*/  I2FP.F32.U32 R3, UR7 ;  /* 0x0000000700037c45 */ /* 0x001fca0008201000 */
[----:B------:R-:W-:Y:S01]  /*74d0*/  FMUL R10, R3, UR10 ;  /* 0x0000000a030a7c20 */ /* 0x000fe20008400000 */
[----:B------:R-:W-:-:S05]  /*74e0*/  IMAD.MOV.U32 R3, RZ, RZ, R17 ;  /* 0x000000ffff037224 */ /* 0x000fca00078e0011 */
[----:B------:R-:W-:Y:S05]  /*74f0*/  @!P1 BRA `(.L_x_172) ;  /* 0x0000000000289947 */ /* 0x000fea0003800000 */
[----:B------:R-:W-:Y:S02]  /*7500*/  ULDC UR10, c[0x0][0x634] ;  /* 0x00018d00000a7ab9 */ /* 0x000fe40000000800 */
[----:B------:R-:W-:-:S05]  /*7510*/  IADD3 R7, P1, R16, UR10, RZ ;  /* 0x0000000a10077c10 */ /* 0x000fca000ff3e0ff */
[----:B------:R-:W-:-:S04]  /*7520*/  IMAD.X R11, RZ, RZ, R17, P1 ;  /* 0x000000ffff0b7224 */ /* 0x000fc800008e0611 */
[----:B------:R-:W-:-:S04]  /*7530*/  IMAD.WIDE.U32 R4, R11, UR8, RZ ;  /* 0x000000080b047c25 */ /* 0x000fc8000f8e00ff */
[----:B------:R-:W-:-:S04]  /*7540*/  IMAD.WIDE.U32 R4, P1, R7, UR9, R4 ;  /* 0x0000000907047c25 */ /* 0x000fc8000f820004 */
[----:B------:R-:W-:-:S04]  /*7550*/  IMAD.WIDE.U32 R6, R7, UR8, RZ ;  /* 0x0000000807067c25 */ /* 0x000fc8000f8e00ff */
[----:B------:R-:W-:Y:S01]  /*7560*/  IMAD.X R3, RZ, RZ, RZ, P1 ;  /* 0x000000ffff037224 */ /* 0x000fe200008e06ff */
[----:B------:R-:W-:Y:S01]  /*7570*/  IADD3 RZ, P1, R7, R4, RZ ;  /* 0x0000000407ff7210 */ /* 0x000fe20007f3e0ff */
[----:B------:R-:W-:-:S04]  /*7580*/  IMAD.MOV.U32 R2, RZ, RZ, R5 ;  /* 0x000000ffff027224 */ /* 0x000fc800078e0005 */
[----:B------:R-:W-:-:S08]  /*7590*/  IMAD.WIDE.U32.X R2, R11, UR9, R2, P1 ;  /* 0x000000090b027c25 */ /* 0x000fd000088e0402 */
.L_x_172:
[--C-:B------:R-:W-:Y:S01]  /*75a0*/  SHF.R.U64 R19, R2, UR11, R3.reuse ;  /* 0x0000000b02137c19 */ /* 0x100fe20008001203 */
[----:B------:R-:W0:Y:S01]  /*75b0*/  F2I.U32.TRUNC.NTZ R10, R10 ;  /* 0x0000000a000a7305 */ /* 0x000e22000020f000 */
[----:B------:R-:W-:Y:S01]  /*75c0*/  SHF.R.U32.HI R2, RZ, UR11, R3 ;  /* 0x0000000bff027c19 */ /* 0x000fe20008011603 */
[----:B------:R-:W-:Y:S01]  /*75d0*/  ULDC.64 UR8, c[0x0][0x620] ;  /* 0x0001880000087ab9 */ /* 0x000fe20000000a00 */
[----:B------:R-:W-:Y:S01]  /*75e0*/  IADD3 R5, P1, RZ, -R19, RZ ;  /* 0x80000013ff057210 */ /* 0x000fe20007f3e0ff */
[----:B------:R-:W2:Y:S01]  /*75f0*/  LDC R15, c[0x0][0x610] ;  /* 0x00018400ff0f7b82 */ /* 0x000ea20000000800 */
[----:B-1----:R-:W-:Y:S01]  /*7600*/  I2FP.F32.U32 R4, UR12 ;  /* 0x0000000c00047c45 */ /* 0x002fe20008201000 */
[----:B------:R-:W-:Y:S01]  /*7610*/  ULDC UR11, c[0x0][0x658] ;  /* 0x00019600000b7ab9 */ /* 0x000fe20000000800 */
[----:B------:R-:W-:Y:S01]  /*7620*/  ULDC UR16, c[0x0][0x648] ;  /* 0x0001920000107ab9 */ /* 0x000fe20000000800 */
[----:B------:R-:W-:Y:S02]  /*7630*/  IMAD.X R2, RZ, RZ, ~R2, P1 ;  /* 0x000000ffff027224 */ /* 0x000fe400008e0e02 */
[----:B------:R-:W-:Y:S01]  /*7640*/  FMUL R6, R4, UR14 ;  /* 0x0000000e04067c20 */ /* 0x000fe20008400000 */
[----:B------:R-:W-:Y:S01]  /*7650*/  ULDC.64 UR14, c[0x0][0x640] ;  /* 0x00019000000e7ab9 */ /* 0x000fe20000000a00 */
[----:B------:R-:W-:Y:S01]  /*7660*/  IMAD R4, R2, UR8, RZ ;  /* 0x0000000802047c24 */ /* 0x000fe2000f8e02ff */
[----:B------:R-:W-:Y:S01]  /*7670*/  ISETP.NE.U32.AND P1, PT, RZ, UR14, PT ;  /* 0x0000000eff007c0c */ /* 0x000fe2000bf25070 */
[C---:B------:R-:W-:Y:S01]  /*7680*/  IMAD.WIDE.U32 R2, R5.reuse, UR8, R16 ;  /* 0x0000000805027c25 */ /* 0x040fe2000f8e0010 */
[----:B0-----:R-:W-:Y:S01]  /*7690*/  R2UR UR8, R10 ;  /* 0x000000000a0872ca */ /* 0x001fe200000e0000 */
[----:B------:R-:W0:Y:S01]  /*76a0*/  F2I.U32.TRUNC.NTZ R6, R6 ;  /* 0x0000000600067305 */ /* 0x000e22000020f000 */
[----:B------:R-:W-:Y:S01]  /*76b0*/  ISETP.NE.AND.EX P1, PT, RZ, UR15, PT, P1 ;  /* 0x0000000fff007c0c */ /* 0x000fe2000bf25310 */
[----:B------:R-:W-:Y:S01]  /*76c0*/  IMAD R5, R5, UR9, R4 ;  /* 0x0000000905057c24 */ /* 0x000fe2000f8e0204 */
[----:B------:R-:W-:-:S03]  /*76d0*/  ULDC UR9, c[0x0][0x618] ;  /* 0x0001860000097ab9 */ /* 0x000fc60000000800 */
[----:B------:R-:W-:-:S05]  /*76e0*/  IMAD.IADD R3, R3, 0x1, R5 ;  /* 0x0000000103037824 */ /* 0x000fca00078e0205 */
[--C-:B------:R-:W-:Y:S02]  /*76f0*/  SHF.R.U64 R10, R2, UR9, R3.reuse ;  /* 0x00000009020a7c19 */ /* 0x100fe40008001203 */
[----:B------:R-:W-:Y:S01]  /*7700*/  SHF.R.U32.HI R3, RZ, UR9, R3 ;  /* 0x00000009ff037c19 */ /* 0x000fe20008011603 */
[----:B------:R-:W-:Y:S01]  /*7710*/  ULDC UR9, c[0x0][0x608] ;  /* 0x0001820000097ab9 */ /* 0x000fe20000000800 */
[----:B0-----:R-:W-:Y:S02]  /*7720*/  R2UR UR10, R6 ;  /* 0x00000000060a72ca */ /* 0x001fe400000e0000 */
[--C-:B------:R-:W-:Y:S02]  /*7730*/  SHF.R.U64 R12, R10, UR9, R3.reuse ;  /* 0x000000090a0c7c19 */ /* 0x100fe40008001203 */
[----:B------:R-:W-:Y:S01]  /*7740*/  SHF.R.U32.HI R3, RZ, UR9, R3 ;  /* 0x00000009ff037c19 */ /* 0x000fe20008011603 */
[----:B------:R-:W-:-:S03]  /*7750*/  UIADD3 UR9, -UR8, URZ, URZ ;  /* 0x0000003f08097290 */ /* 0x000fc6000fffe13f */
[--C-:B------:R-:W-:Y:S01]  /*7760*/  SHF.R.U64 R13, R12, UR11, R3.reuse ;  /* 0x0000000b0c0d7c19 */ /* 0x100fe20008001203 */
[----:B------:R-:W-:Y:S01]  /*7770*/  ULDC UR8, c[0x0][0x144] ;  /* 0x0000510000087ab9 */ /* 0x000fe20000000800 */
[----:B------:R-:W-:-:S03]  /*7780*/  SHF.R.U32.HI R3, RZ, UR11, R3 ;  /* 0x0000000bff037c19 */ /* 0x000fc60008011603 */
[----:B------:R-:W-:Y:S01]  /*7790*/  IMAD.MOV.U32 R2, RZ, RZ, R13 ;  /* 0x000000ffff027224 */ /* 0x000fe200078e000d */
[----:B------:R-:W-:Y:S06]  /*77a0*/  @!P1 BRA `(.L_x_173) ;  /* 0x0000000000289947 */ /* 0x000fec0003800000 */
        /* <DEDUP_REMOVED lines=10> */
.L_x_173:
[----:B------:R-:W-:Y:S01]  /*7850*/  UISETP.NE.AND UP0, UPT, UR38, URZ, UPT ;  /* 0x0000003f2600728c */ /* 0x000fe2000bf05270 */
[----:B------:R-:W-:Y:S01]  /*7860*/  SHF.R.U64 R3, R2, UR16, R3 ;  /* 0x0000001002037c19 */ /* 0x000fe20008001203 */
[----:B------:R-:W-:Y:S01]  /*7870*/  UIADD3 UR10, -UR10, URZ, URZ ;  /* 0x0000003f0a0a7290 */ /* 0x000fe2000fffe13f */
[----:B------:R-:W-:Y:S01]  /*7880*/  LOP3.LUT R2, R12, UR6, RZ, 0xc0, !PT ;  /* 0x000000060c027c12 */ /* 0x000fe2000f8ec0ff */
[----:B------:R-:W-:Y:S01]  /*7890*/  UIMAD UR7, UR8, UR9, UR7 ;  /* 0x00000009080772a4 */ /* 0x000fe2000f8e0207 */
[----:B------:R-:W-:Y:S01]  /*78a0*/  LOP3.LUT R5, R10, UR4, RZ, 0xc0, !PT ;  /* 0x000000040a057c12 */ /* 0x000fe2000f8ec0ff */
[----:B------:R-:W-:Y:S01]  /*78b0*/  IMAD.MOV R4, RZ, RZ, -R3 ;  /* 0x000000ffff047224 */ /* 0x000fe200078e0a03 */
[----:B------:R-:W-:Y:S01]  /*78c0*/  ULDC UR8, c[0x0][0x148] ;  /* 0x0000520000087ab9 */ /* 0x000fe20000000800 */
[----:B------:R-:W-:Y:S01]  /*78d0*/  IMAD R18, R3, UR5, R2 ;  /* 0x0000000503127c24 */ /* 0x000fe2000f8e0202 */
[----:B------:R-:W-:Y:S01]  /*78e0*/  PLOP3.LUT P1, PT, PT, PT, UP0, 0x80, 0x0 ;  /* 0x000000000000781c */ /* 0x000fe20003f2f008 */
[----:B------:R-:W-:Y:S01]  /*78f0*/  IMAD.MOV.U32 R3, RZ, RZ, 0x1 ;  /* 0x00000001ff037424 */ /* 0x000fe200078e00ff */
[----:B------:R-:W-:-:S03]  /*7900*/  @UP0 UIMAD UR7, UR8, UR10, UR12 ;  /* 0x0000000a080702a4 */ /* 0x000fc6000f8e020c */
[----:B------:R-:W-:Y:S02]  /*7910*/  ULDC UR8, c[0x0][0x638] ;  /* 0x00018e0000087ab9 */ /* 0x000fe40000000800 */
[----:B------:R-:W-:Y:S02]  /*7920*/  IMAD R2, R4, UR8, R13 ;  /* 0x0000000804027c24 */ /* 0x000fe4000f8e020d */
[----:B--2---:R-:W-:Y:S01]  /*7930*/  IMAD R18, R18, R15, UR7 ;  /* 0x0000000712127e24 */ /* 0x004fe2000f8e020f */
[----:B------:R-:W-:Y:S02]  /*7940*/  ULDC UR7, c[0x0][0x600] ;  /* 0x0001800000077ab9 */ /* 0x000fe40000000800 */
[----:B------:R-:W-:-:S05]  /*7950*/  IMAD R5, R2, UR7, R5 ;  /* 0x0000000702057c24 */ /* 0x000fca000f8e0205 */
[----:B------:R-:W-:Y:S02]  /*7960*/  SEL R2, R5, R18, !P1 ;  /* 0x0000001205027207 */ /* 0x000fe40004800000 */
[----:B------:R-:W-:-:S07]  /*7970*/  SEL R18, R18, R5, !P1 ;  /* 0x0000000512127207 */ /* 0x000fce0004800000 */
.L_x_171:
[----:B------:R-:W-:Y:S05]  /*7980*/  BSYNC B1 ;  /* 0x0000000000017941 */ /* 0x000fea0003800000 */
.L_x_170:
[----:B------:R-:W-:-:S13]  /*7990*/  LOP3.LUT P1, RZ, R3, 0xff, RZ, 0xc0, !PT ;  /* 0x000000ff03ff7812 */ /* 0x000fda000782c0ff */
[----:B------:R-:W-:Y:S05]  /*79a0*/  @P1 BRA `(.L_x_174) ;  /* 0xfffffff400081947 */ /* 0x000fea000383ffff */
[----:B------:R-:W-:Y:S05]  /*79b0*/  BSYNC B0 ;  /* 0x0000000000007941 */ /* 0x000fea0003800000 */
.L_x_162:
[----:B------:R-:W-:-:S03]  /*79c0*/  UMOV UR7, 0xffffffff ;  /* 0xffffffff00077882 */ /* 0x000fc60000000000 */
[----:B------:R-:W-:Y:S05]  /*79d0*/  BRA.DIV UR7, `(.L_x_175) ;  /* 0x0000000607447947 */ /* 0x000fea000b800000 */
[----:B------:R-:W-:-:S13]  /*79e0*/  ELECT P6, URZ, PT ;  /* 0x00000000003f782f */ /* 0x000fda00038c0000 */
.L_x_191:
[----:B------:R-:W-:Y:S04]  /*79f0*/  BSSY B0, `(.L_x_176) ;  /* 0x000002c000007945 */ /* 0x000fe80003800000 */
[----:B------:R-:W-:Y:S05]  /*7a00*/  @!P6 BRA `(.L_x_177) ;  /* 0x0000000000a8e947 */ /* 0x000fea0003800000 */
[----:B------:R-:W-:-:S04]  /*7a10*/  ULOP3.LUT UR7, UR40, 0x2, URZ, 0xfc, !UPT ;  /* 0x0000000228077892 */ /* 0x000fc8000f8efc3f */
[----:B------:R-:W-:-:S06]  /*7a20*/  UISETP.NE.AND UP0, UPT, UR7, 0x3, UPT ;  /* 0x000000030700788c */ /* 0x000fcc000bf05270 */
[----:B------:R-:W-:-:S13]  /*7a30*/  PLOP3.LUT P0, PT, PT, PT, UP0, 0x80, 0x0 ;  /* 0x000000000000781c */ /* 0x000fda0003f0f008 */
[----:B------:R-:W-:Y:S05]  /*7a40*/  @!P0 BRA `(.L_x_178) ;  /* 0x0000000000048947 */ /* 0x000fea0003800000 */
[----:B------:R-:W-:Y:S01]  /*7a50*/  BPT.TRAP 0x1 ;  /* 0x000000040000795c */ /* 0x000fe20000300000 */
.L_x_178:
[----:B------:R-:W0:Y:S01]  /*7a60*/  S2R R3, SR_CgaCtaId ;  /* 0x0000000000037919 */ /* 0x000e220000008800 */
[----:B------:R-:W-:-:S04]  /*7a70*/  MOV R2, 0x400 ;  /* 0x0000040000027802 */ /* 0x000fc80000000f00 */
[----:B0-----:R-:W-:Y:S02]  /*7a80*/  LEA R3, R3, R2, 0x18 ;  /* 0x0000000203037211 */ /* 0x001fe400078ec0ff */
[----:B------:R-:W-:-:S03]  /*7a90*/  SHF.L.U32 R2, R8, 0x1f, RZ ;  /* 0x0000001f08027819 */ /* 0x000fc600000006ff */
[----:B------:R-:W-:-:S04]  /*7aa0*/  VIADD R3, R3, 0x20 ;  /* 0x0000002003037836 */ /* 0x000fc80000000000 */
[C---:B------:R-:W-:Y:S02]  /*7ab0*/  IMAD R7, R0.reuse, 0x8, R3 ;  /* 0x0000000800077824 */ /* 0x040fe400078e0203 */
[----:B------:R-:W-:Y:S02]  /*7ac0*/  VIADD R0, R0, 0x1 ;  /* 0x0000000100007836 */ /* 0x000fe40000000000 */
[----:B------:R-:W0:Y:S03]  /*7ad0*/  SYNCS.PHASECHK.TRANS64.TRYWAIT P0, [R7+URZ], R2 ;  /* 0x00000002070075a7 */ /* 0x000e26000800017f */
[----:B------:R-:W-:-:S04]  /*7ae0*/  ISETP.NE.AND P1, PT, R0, 0x4, PT ;  /* 0x000000040000780c */ /* 0x000fc80003f25270 */
[----:B------:R-:W-:Y:S02]  /*7af0*/  SEL R5, RZ, 0x1, P1 ;  /* 0x00000001ff057807 */ /* 0x000fe40000800000 */
[----:B------:R-:W-:Y:S02]  /*7b00*/  SEL R0, R0, RZ, P1 ;  /* 0x000000ff00007207 */ /* 0x000fe40000800000 */
[----:B------:R-:W-:-:S03]  /*7b10*/  LOP3.LUT R5, R8, R5, RZ, 0x3c, !PT ;  /* 0x0000000508057212 */ /* 0x000fc600078e3cff */
[----:B------:R-:W-:Y:S01]  /*7b20*/  IMAD R9, R0, 0x8, R3 ;  /* 0x0000000800097824 */ /* 0x000fe200078e0203 */
[----:B------:R-:W-:Y:S01]  /*7b30*/  SHF.L.U32 R4, R5, 0x1f, RZ ;  /* 0x0000001f05047819 */ /* 0x000fe200000006ff */
[----:B0-----:R-:W-:Y:S06]  /*7b40*/  @!P0 BRA `(.L_x_179) ;  /* 0x0000000400088947 */ /* 0x001fec0003800000 */
.L_x_192:
[----:B------:R-:W1:Y:S01]  /*7b50*/  SYNCS.PHASECHK.TRANS64.TRYWAIT P0, [R9+URZ], R4 ;  /* 0x00000004090075a7 */ /* 0x000e62000800017f */
[----:B------:R-:W-:-:S05]  /*7b60*/  VIADD R0, R0, 0x1 ;  /* 0x0000000100007836 */ /* 0x000fca0000000000 */
[----:B------:R-:W-:-:S04]  /*7b70*/  ISETP.NE.AND P1, PT, R0, 0x4, PT ;  /* 0x000000040000780c */ /* 0x000fc80003f25270 */
[----:B0-----:R-:W-:Y:S02]  /*7b80*/  SEL R2, RZ, 0x1, P1 ;  /* 0x00000001ff027807 */ /* 0x001fe40000800000 */
[----:B------:R-:W-:Y:S02]  /*7b90*/  SEL R0, R0, RZ, P1 ;  /* 0x000000ff00007207 */ /* 0x000fe40000800000 */
[----:B------:R-:W-:-:S03]  /*7ba0*/  LOP3.LUT R7, R5, R2, RZ, 0x3c, !PT ;  /* 0x0000000205077212 */ /* 0x000fc600078e3cff */
[----:B------:R-:W-:Y:S01]  /*7bb0*/  IMAD R6, R0, 0x8, R3 ;  /* 0x0000000800067824 */ /* 0x000fe200078e0203 */
[----:B------:R-:W-:Y:S01]  /*7bc0*/  SHF.L.U32 R5, R7, 0x1f, RZ ;  /* 0x0000001f07057819 */ /* 0x000fe200000006ff */
[----:B-1----:R-:W-:Y:S06]  /*7bd0*/  @!P0 BRA `(.L_x_180) ;  /* 0x0000000000f88947 */ /* 0x002fec0003800000 */
.L_x_193:
[----:B------:R-:W1:Y:S01]  /*7be0*/  SYNCS.PHASECHK.TRANS64.TRYWAIT P0, [R6+URZ], R5 ;  /* 0x00000005060075a7 */ /* 0x000e62000800017f */
[----:B------:R-:W-:-:S05]  /*7bf0*/  VIADD R0, R0, 0x1 ;  /* 0x0000000100007836 */ /* 0x000fca0000000000 */
[----:B------:R-:W-:-:S04]  /*7c00*/  ISETP.NE.AND P1, PT, R0, 0x4, PT ;  /* 0x000000040000780c */ /* 0x000fc80003f25270 */
[----:B------:R-:W-:Y:S02]  /*7c10*/  SEL R2, RZ, 0x1, P1 ;  /* 0x00000001ff027807 */ /* 0x000fe40000800000 */
[----:B------:R-:W-:Y:S02]  /*7c20*/  SEL R0, R0, RZ, P1 ;  /* 0x000000ff00007207 */ /* 0x000fe40000800000 */
[----:B------:R-:W-:Y:S01]  /*7c30*/  LOP3.LUT R2, R7, R2, RZ, 0x3c, !PT ;  /* 0x0000000207027212 */ /* 0x000fe200078e3cff */
[----:B-1----:R-:W-:Y:S06]  /*7c40*/  @!P0 BRA `(.L_x_181) ;  /* 0x0000000000f08947 */ /* 0x002fec0003800000 */
.L_x_194:
[----:B------:R-:W-:Y:S01]  /*7c50*/  IMAD R3, R0, 0x8, R3 ;  /* 0x0000000800037824 */ /* 0x000fe200078e0203 */
[----:B------:R-:W-:-:S07]  /*7c60*/  SHF.L.U32 R0, R2, 0x1f, RZ ;  /* 0x0000001f02007819 */ /* 0x000fce00000006ff */
.L_x_182:
[----:B--2---:R2:W3:Y:S02]  /*7c70*/  SYNCS.PHASECHK.TRANS64.TRYWAIT P0, [R3+URZ], R0 ;  /* 0x00000000030075a7 */ /* 0x0044e4000800017f */
[----:B---3--:R-:W-:Y:S05]  /*7c80*/  @!P0 NANOSLEEP.SYNCS 0x989680 ;  /* 0x009896800000895d */ /* 0x008fea0003900000 */
[----:B------:R-:W3:Y:S02]  /*7c90*/  @!P0 SYNCS.PHASECHK.TRANS64 P0, [R3+URZ], R0 ;  /* 0x00000000030085a7 */ /* 0x000ee4000800007f */
[----:B---3--:R-:W-:Y:S05]  /*7ca0*/  @!P0 BRA `(.L_x_182) ;  /* 0xfffffffc00f08947 */ /* 0x008fea000383ffff */
.L_x_177:
[----:B------:R-:W-:Y:S05]  /*7cb0*/  BSYNC B0 ;  /* 0x0000000000007941 */ /* 0x000fea0003800000 */
.L_x_176:
[----:B------:R-:W-:Y:S05]  /*7cc0*/  EXIT ;  /* 0x000000000000794d */ /* 0x000fea0003800000 */
.L_x_14:
[----:B0-----:R0:W1:Y:S02]  /*7cd0*/  SYNCS.PHASECHK.TRANS64.TRYWAIT P0, [R95+URZ+-0x8], R0 ;  /* 0xfffff8005f0075a7 */ /* 0x001064000800017f */
[----:B-1----:R-:W-:Y:S05]  /*7ce0*/  @!P0 NANOSLEEP.SYNCS 0x989680 ;  /* 0x009896800000895d */ /* 0x002fea0003900000 */
[----:B------:R-:W1:Y:S02]  /*7cf0*/  @!P0 SYNCS.PHASECHK.TRANS64 P0, [R95+URZ+-0x8], R0 ;  /* 0xfffff8005f0085a7 */ /* 0x000e64000800007f */
[----:B-1----:R-:W-:Y:S05]  /*7d00*/  @!P0 BRA `(.L_x_14) ;  /* 0xfffffffc00f08947 */ /* 0x002fea000383ffff */
[----:B------:R-:W-:Y:S05]  /*7d10*/  BRA `(.L_x_183) ;  /* 0xffffff98004c7947 */ /* 0x000fea000383ffff */
.L_x_19:
[----:B-1----:R1:W2:Y:S02]  /*7d20*/  SYNCS.PHASECHK.TRANS64.TRYWAIT P1, [R3+URZ], R0 ;  /* 0x00000000030075a7 */ /* 0x0022a4000802017f */
[----:B--2---:R-:W-:Y:S05]  /*7d30*/  @!P1 NANOSLEEP.SYNCS 0x989680 ;  /* 0x009896800000995d */ /* 0x004fea0003900000 */
[----:B------:R-:W2:Y:S02]  /*7d40*/  @!P1 SYNCS.PHASECHK.TRANS64 P1, [R3+URZ], R0 ;  /* 0x00000000030095a7 */ /* 0x000ea4000802007f */
[----:B--2---:R-:W-:Y:S05]  /*7d50*/  @!P1 BRA `(.L_x_19) ;  /* 0xfffffffc00f09947 */ /* 0x004fea000383ffff */
[----:B------:R-:W-:Y:S05]  /*7d60*/  BRA `(.L_x_18) ;  /* 0xffffff9800c47947 */ /* 0x000fea000383ffff */
.L_x_24:
[----:B-1----:R-:W-:-:S04]  /*7d70*/  IMAD.U32 R4, RZ, RZ, UR4 ;  /* 0x00000004ff047e24 */ /* 0x002fc8000f8e00ff */
[----:B------:R1:W2:Y:S03]  /*7d80*/  SYNCS.PHASECHK.TRANS64.TRYWAIT P1, [R4+URZ], R3 ;  /* 0x00000003040075a7 */ /* 0x0002a6000802017f */
[----:B--2---:R-:W-:Y:S05]  /*7d90*/  @!P1 NANOSLEEP.SYNCS 0x989680 ;  /* 0x009896800000995d */ /* 0x004fea0003900000 */
[----:B------:R-:W2:Y:S02]  /*7da0*/  @!P1 SYNCS.PHASECHK.TRANS64 P1, [R4+URZ], R3 ;  /* 0x00000003040095a7 */ /* 0x000ea4000802007f */
[----:B--2---:R-:W-:Y:S05]  /*7db0*/  @!P1 BRA `(.L_x_24) ;  /* 0xfffffffc00ec9947 */ /* 0x004fea000383ffff */
[----:B------:R-:W-:Y:S05]  /*7dc0*/  BRA `(.L_x_23) ;  /* 0xffffffa000047947 */ /* 0x000fea000383ffff */
.L_x_30:
[----:B0-----:R0:W1:Y:S02]  /*7dd0*/  SYNCS.PHASECHK.TRANS64.TRYWAIT P0, [R95+URZ+0x8], R0 ;  /* 0x000008005f0075a7 */ /* 0x001064000800017f */
[----:B-1----:R-:W-:Y:S05]  /*7de0*/  @!P0 NANOSLEEP.SYNCS 0x989680 ;  /* 0x009896800000895d */ /* 0x002fea0003900000 */
[----:B------:R-:W1:Y:S02]  /*7df0*/  @!P0 SYNCS.PHASECHK.TRANS64 P0, [R95+URZ+0x8], R0 ;  /* 0x000008005f0085a7 */ /* 0x000e64000800007f */
[----:B-1----:R-:W-:Y:S05]  /*7e00*/  @!P0 BRA `(.L_x_30) ;  /* 0xfffffffc00f08947 */ /* 0x002fea000383ffff */
[----:B------:R-:W-:Y:S05]  /*7e10*/  BRA `(.L_x_184) ;  /* 0xffffffa4007c7947 */ /* 0x000fea000383ffff */
.L_x_163:
[----:B------:R-:W-:Y:S01]  /*7e20*/  BSSY B1, `(.L_x_185) ;  /* 0x0000006000017945 */ /* 0x000fe20003800000 */
[----:B------:R-:W-:-:S07]  /*7e30*/  IMAD.MOV.U32 R15, RZ, RZ, -0x1 ;  /* 0xffffffffff0f7424 */ /* 0x000fce00078e00ff */
[----:B------:R-:W-:Y:S05]  /*7e40*/  WARPSYNC.COLLECTIVE R15, `(.L_x_186) ;  /* 0x000000000f0c7348 */ /* 0x000fea0003c00000 */
[----:B------:R-:W-:Y:S02]  /*7e50*/  ELECT P6, UR62, PT ;  /* 0x00000000003e782f */ /* 0x000fe400038c0000 */
[----:B------:R-:W-:Y:S01]  /*7e60*/  MOV R14, UR62 ;  /* 0x0000003e000e7c02 */ /* 0x000fe20008000f00 */
[----:B------:R-:W-:Y:S10]  /*7e70*/  ENDCOLLECTIVE ;  /* 0x000000000000791b */ /* 0x000ff40003800000 */
.L_x_186:
[----:B------:R-:W-:Y:S05]  /*7e80*/  BSYNC B1 ;  /* 0x0000000000017941 */ /* 0x000fea0003800000 */
.L_x_185:
[----:B------:R-:W-:Y:S05]  /*7e90*/  BRA `(.L_x_187) ;  /* 0xffffffec00d87947 */ /* 0x000fea000383ffff */
.L_x_166:
[----:B-1----:R1:W2:Y:S02]  /*7ea0*/  SYNCS.PHASECHK.TRANS64.TRYWAIT P1, [R7+URZ+0x20], R4 ;  /* 0x00002004070075a7 */ /* 0x0022a4000802017f */
[----:B--2---:R-:W-:Y:S05]  /*7eb0*/  @!P1 NANOSLEEP.SYNCS 0x989680 ;  /* 0x009896800000995d */ /* 0x004fea0003900000 */
[----:B------:R-:W2:Y:S02]  /*7ec0*/  @!P1 SYNCS.PHASECHK.TRANS64 P1, [R7+URZ+0x20], R4 ;  /* 0x00002004070095a7 */ /* 0x000ea4000802007f */
[----:B--2---:R-:W-:Y:S05]  /*7ed0*/  @!P1 BRA `(.L_x_166) ;  /* 0xfffffffc00f09947 */ /* 0x004fea000383ffff */
[----:B------:R-:W-:Y:S05]  /*7ee0*/  BRA `(.L_x_188) ;  /* 0xfffffff0000c7947 */ /* 0x000fea000383ffff */
.L_x_175:
[----:B------:R-:W-:Y:S01]  /*7ef0*/  BSSY B0, `(.L_x_189) ;  /* 0x0000006000007945 */ /* 0x000fe20003800000 */
[----:B------:R-:W-:-:S07]  /*7f00*/  IMAD.MOV.U32 R15, RZ, RZ, -0x1 ;  /* 0xffffffffff0f7424 */ /* 0x000fce00078e00ff */
[----:B------:R-:W-:Y:S05]  /*7f10*/  WARPSYNC.COLLECTIVE R15, `(.L_x_190) ;  /* 0x000000000f0c7348 */ /* 0x000fea0003c00000 */
[----:B------:R-:W-:Y:S02]  /*7f20*/  ELECT P6, UR62, PT ;  /* 0x00000000003e782f */ /* 0x000fe400038c0000 */
[----:B------:R-:W-:Y:S01]  /*7f30*/  MOV R14, UR62 ;  /* 0x0000003e000e7c02 */ /* 0x000fe20008000f00 */
[----:B------:R-:W-:Y:S10]  /*7f40*/  ENDCOLLECTIVE ;  /* 0x000000000000791b */ /* 0x000ff40003800000 */
.L_x_190:
[----:B------:R-:W-:Y:S05]  /*7f50*/  BSYNC B0 ;  /* 0x0000000000007941 */ /* 0x000fea0003800000 */
.L_x_189:
[----:B------:R-:W-:Y:S05]  /*7f60*/  BRA `(.L_x_191) ;  /* 0xfffffff800a07947 */ /* 0x000fea000383ffff */
.L_x_179:
[----:B0-----:R0:W1:Y:S02]  /*7f70*/  SYNCS.PHASECHK.TRANS64.TRYWAIT P0, [R7+URZ], R2 ;  /* 0x00000002070075a7 */ /* 0x001064000800017f */
[----:B-1----:R-:W-:Y:S05]  /*7f80*/  @!P0 NANOSLEEP.SYNCS 0x989680 ;  /* 0x009896800000895d */ /* 0x002fea0003900000 */
[----:B------:R-:W1:Y:S02]  /*7f90*/  @!P0 SYNCS.PHASECHK.TRANS64 P0, [R7+URZ], R2 ;  /* 0x00000002070085a7 */ /* 0x000e64000800007f */
[----:B-1----:R-:W-:Y:S05]  /*7fa0*/  @!P0 BRA `(.L_x_179) ;  /* 0xfffffffc00f08947 */ /* 0x002fea000383ffff */
[----:B------:R-:W-:Y:S05]  /*7fb0*/  BRA `(.L_x_192) ;  /* 0xfffffff800e47947 */ /* 0x000fea000383ffff */
.L_x_180:
[----:B0-----:R0:W1:Y:S02]  /*7fc0*/  SYNCS.PHASECHK.TRANS64.TRYWAIT P0, [R9+URZ], R4 ;  /* 0x00000004090075a7 */ /* 0x001064000800017f */
[----:B-1----:R-:W-:Y:S05]  /*7fd0*/  @!P0 NANOSLEEP.SYNCS 0x989680 ;  /* 0x009896800000895d */ /* 0x002fea0003900000 */
[----:B------:R-:W1:Y:S02]  /*7fe0*/  @!P0 SYNCS.PHASECHK.TRANS64 P0, [R9+URZ], R4 ;  /* 0x00000004090085a7 */ /* 0x000e64000800007f */
[----:B-1----:R-:W-:Y:S05]  /*7ff0*/  @!P0 BRA `(.L_x_180) ;  /* 0xfffffffc00f08947 */ /* 0x002fea000383ffff */
[----:B------:R-:W-:Y:S05]  /*8000*/  BRA `(.L_x_193) ;  /* 0xfffffff800f47947 */ /* 0x000fea000383ffff */
.L_x_181:
[----:B-1----:R1:W2:Y:S02]  /*8010*/  SYNCS.PHASECHK.TRANS64.TRYWAIT P0, [R6+URZ], R5 ;  /* 0x00000005060075a7 */ /* 0x0022a4000800017f */
[----:B--2---:R-:W-:Y:S05]  /*8020*/  @!P0 NANOSLEEP.SYNCS 0x989680 ;  /* 0x009896800000895d */ /* 0x004fea0003900000 */
[----:B------:R-:W2:Y:S02]  /*8030*/  @!P0 SYNCS.PHASECHK.TRANS64 P0, [R6+URZ], R5 ;  /* 0x00000005060085a7 */ /* 0x000ea4000800007f */
[----:B--2---:R-:W-:Y:S05]  /*8040*/  @!P0 BRA `(.L_x_181) ;  /* 0xfffffffc00f08947 */ /* 0x004fea000383ffff */
[----:B------:R-:W-:Y:S05]  /*8050*/  BRA `(.L_x_194) ;  /* 0xfffffff800fc7947 */ /* 0x000fea000383ffff */
.L_x_195:
[----:B------:R-:W-:-:S00]  /*8060*/  BRA `(.L_x_195) ;  /* 0xfffffffc00fc7947 */ /* 0x000fc0000383ffff */
[----:B------:R-:W-:-:S00]  /*8070*/  NOP ;  /* 0x0000000000007918 */ /* 0x000fc00000000000 */
        /* <DEDUP_REMOVED lines=8> */
.L_x_196:


//--------------------- .nv.global.init           --------------------------
	.section	.nv.global.init,"aw",@progbits
.nv.global.init:
	.type		$str$22,@object
	.size		$str$22,($str$23 - $str$22)
$str$22:
        /*0000*/ 	.byte	0x6b, 0x5f, 0x74, 0x69, 0x6c, 0x65, 0x5f, 0x63, 0x6f, 0x75, 0x6e, 0x74, 0x20, 0x3e, 0x3d, 0x20
        /*0010*/ 	.byte	0x31, 0x00
	.type		$str$23,@object
	.size		$str$23,(__unnamed_1 - $str$23)
$str$23:
        /*0012*/ 	.byte	0x2f, 0x74, 0x6d, 0x70, 0x2f, 0x63, 0x75, 0x74, 0x6c, 0x61, 0x73, 0x73, 0x5f, 0x73, 0x77, 0x65
        /*0022*/ 	.byte	0x65, 0x70, 0x5f, 0x73, 0x72, 0x63, 0x2f, 0x69, 0x6e, 0x63, 0x6c, 0x75, 0x64, 0x65, 0x2f, 0x63
        /*0032*/ 	.byte	0x75, 0x74, 0x6c, 0x61, 0x73, 0x73, 0x2f, 0x67, 0x65, 0x6d, 0x6d, 0x2f, 0x63, 0x6f, 0x6c, 0x6c
        /*0042*/ 	.byte	0x65, 0x63, 0x74, 0x69, 0x76, 0x65, 0x2f, 0x73, 0x6d, 0x39, 0x30, 0x5f, 0x6d, 0x6d, 0x61, 0x5f
        /*0052*/ 	.byte	0x74, 0x6d, 0x61, 0x5f, 0x67, 0x6d, 0x6d, 0x61, 0x5f, 0x73, 0x73, 0x5f, 0x77, 0x61, 0x72, 0x70
        /*0062*/ 	.byte	0x73, 0x70, 0x65, 0x63, 0x69, 0x61, 0x6c, 0x69, 0x7a, 0x65, 0x64, 0x2e, 0x68, 0x70, 0x70, 0x00
	.type		__unnamed_1,@object
	.size		__unnamed_1,(.L_0 - __unnamed_1)
__unnamed_1:
        /*0072*/ 	.byte	0x76, 0x6f, 0x69, 0x64, 0x20, 0x63, 0x75, 0x74, 0x6c, 0x61, 0x73, 0x73, 0x3a, 0x3a, 0x67, 0x65
        /* <DEDUP_REMOVED lines=179> */
        /*0bb2*/ 	.byte	0x65, 0x6e, 0x74, 0x69, 0x74, 0x79, 0x5d, 0x00
.L_0:


//--------------------- .nv.shared._ZN7cutlass13device_kernelINS_4gemm6kernel13GemmUniversalIN4cute5tupleIJiiiiEEENS1_10collective13CollectiveMmaINS1_34MainloopSm90TmaGmmaWarpSpecializedILi4ENS5_IJNS4_1CILi1EEESB_SB_EEENS1_32KernelTmaWarpSpecializedPingpongEEENS5_IJNSA_ILi64EEENSA_ILi128EEESG_EEENS_6half_tENS5_IJlSB_lEEESI_SJ_NS4_8TiledMMAINS4_8MMA_AtomIJNS4_4SM904GMMA26MMA_64x128x16_F32F16F16_SSILNSN_5MajorE0ELSP_0ELNSN_7ScaleInE1ELSQ_1EEEEEENS4_6LayoutISC_NS5_IJNSA_ILi0EEESU_SU_EEEEENS5_IJNS4_10UnderscoreESX_SX_EEEEENS4_13SM90_TMA_LOADENS4_14ComposedLayoutINS4_7SwizzleILi3ELi4ELi3EEENS4_18smem_ptr_flag_bitsILi16EEENST_INS5_IJNSA_ILi8EEESF_EEENS5_IJSF_SB_EEEEEEEvNS4_8identityES10_S1A_vS1B_EENS_8epilogue10collective6detail29Sm90TmaWarpSpecializedAdapterINS1E_15DefaultEpilogueISI_SJ_SJ_NS1D_6thread17LinearCombinationISI_Li1EffLNS1I_9ScaleType4KindE0ELNS_15FloatRoundStyleE2ESI_EENS1_15EpilogueDefaultEEEEEvvEEEEvNT_6ParamsE --------------------------
	.section	.nv.shared._ZN7cutlass13device_kernelINS_4gemm6kernel13GemmUniversalIN4cute5tupleIJiiiiEEENS1_10collective13CollectiveMmaINS1_34MainloopSm90TmaGmmaWarpSpecializedILi4ENS5_IJNS4_1CILi1EEESB_SB_EEENS1_32KernelTmaWarpSpecializedPingpongEEENS5_IJNSA_ILi64EEENSA_ILi128EEESG_EEENS_6half_tENS5_IJlSB_lEEESI_SJ_NS4_8TiledMMAINS4_8MMA_AtomIJNS4_4SM904GMMA26MMA_64x128x16_F32F16F16_SSILNSN_5MajorE0ELSP_0ELNSN_7ScaleInE1ELSQ_1EEEEEENS4_6LayoutISC_NS5_IJNSA_ILi0EEESU_SU_EEEEENS5_IJNS4_10UnderscoreESX_SX_EEEEENS4_13SM90_TMA_LOADENS4_14ComposedLayoutINS4_7SwizzleILi3ELi4ELi3EEENS4_18smem_ptr_flag_bitsILi16EEENST_INS5_IJNSA_ILi8EEESF_EEENS5_IJSF_SB_EEEEEEEvNS4_8identityES10_S1A_vS1B_EENS_8epilogue10collective6detail29Sm90TmaWarpSpecializedAdapterINS1E_15DefaultEpilogueISI_SJ_SJ_NS1D_6thread17LinearCombinationISI_Li1EffLNS1I_9ScaleType4KindE0ELNS_15FloatRoundStyleE2ESI_EENS1_15EpilogueDefaultEEEEEvvEEEEvNT_6ParamsE,"aw",@nobits
	.sectionflags	@""
	.align	16
	.zero		1024


//--------------------- .nv.shared.reserved.0     --------------------------
	.section	.nv.shared.reserved.0,"aw",@nobits
	.weak		__nv_reservedSMEM_offset_0_alias
	.size		__nv_reservedSMEM_offset_0_alias, 0, 0
	.other		__nv_reservedSMEM_offset_0_alias,@"STO_CUDA_RESERVED_SHARED STV_DEFAULT"
__nv_reservedSMEM_offset_0_alias:
	.zero		0


//--------------------- .nv.global                --------------------------
	.section	.nv.global,"aw",@nobits
.nv.global:
	.type		_ZN39_INTERNAL_4eec45b5_4_k_cu_a2ac2246_30884cute1_E,@object
	.size		_ZN39_INTERNAL_4eec45b5_4_k_cu_a2ac2246_30884cute1_E,(_ZN39_INTERNAL_4eec45b5_4_k_cu_a2ac2246_30884cuda3std3__45__cpo6cbeginE - _ZN39_INTERNAL_4eec45b5_4_k_cu_a2ac2246_30884cute1_E)
_ZN39_INTERNAL_4eec45b5_4_k_cu_a2ac2246_30884cute1_E:
	.zero		1
	.type		_ZN39_INTERNAL_4eec45b5_4_k_cu_a2ac2246_30884cuda3std3__45__cpo6cbeginE,@object
	.size		_ZN39_INTERNAL_4eec45b5_4_k_cu_a2ac2246_30884cuda3std3__45__cpo6cbeginE,(_ZN39_INTERNAL_4eec45b5_4_k_cu_a2ac2246_30884cuda3std3__48in_placeE - _ZN39_INTERNAL_4eec45b5_4_k_cu_a2ac2246_30884cuda3std3__45__cpo6cbeginE)
_ZN39_INTERNAL_4eec45b5_4_k_cu_a2ac2246_30884cuda3std3__45__cpo6cbeginE:
	.zero		1
	.type		_ZN39_INTERNAL_4eec45b5_4_k_cu_a2ac2246_30884cuda3std3__48in_placeE,@object
	.size		_ZN39_INTERNAL_4eec45b5_4_k_cu_a2ac2246_30884cuda3std3__48in_placeE,(_ZN39_INTERNAL_4eec45b5_4_k_cu_a2ac2246_30884cuda3std6ranges3__45__cpo9iter_moveE - _ZN39_INTERNAL_4eec45b5_4_k_cu_a2ac2246_30884cuda3std3__48in_placeE)
_ZN39_INTERNAL_4eec45b5_4_k_cu_a2ac2246_30884cuda3std3__48in_placeE:
	.zero		1
	.type		_ZN39_INTERNAL_4eec45b5_4_k_cu_a2ac2246_30884cuda3std6ranges3__45__cpo9iter_moveE,@object
	.size		_ZN39_INTERNAL_4eec45b5_4_k_cu_a2ac2246_30884cuda3std6ranges3__45__cpo9iter_moveE,(_ZN39_INTERNAL_4eec45b5_4_k_cu_a2ac2246_30884cuda3std3__45__cpo5beginE - _ZN39_INTERNAL_4eec45b5_4_k_cu_a2ac2246_30884cuda3std6ranges3__45__cpo9iter_moveE)
_ZN39_INTERNAL_4eec45b5_4_k_cu_a2ac2246_30884cuda3std6ranges3__45__cpo9iter_moveE:
	.zero		1
	.type		_ZN39_INTERNAL_4eec45b5_4_k_cu_a2ac2246_30884cuda3std3__45__cpo5beginE,@object
	.size		_ZN39_INTERNAL_4eec45b5_4_k_cu_a2ac2246_30884cuda3std3__45__cpo5beginE,(_ZN39_INTERNAL_4eec45b5_4_k_cu_a2ac2246_30884cuda3std3__441_GLOBAL__N__4eec45b5_4_k_cu_a2ac2246_30886ignoreE - _ZN39_INTERNAL_4eec45b5_4_k_cu_a2ac2246_30884cuda3std3__45__cpo5beginE)
_ZN39_INTERNAL_4eec45b5_4_k_cu_a2ac2246_30884cuda3std3__45__cpo5beginE:
	.zero		1
	.type		_ZN39_INTERNAL_4eec45b5_4_k_cu_a2ac2246_30884cuda3std3__441_GLOBAL__N__4eec45b5_4_k_cu_a2ac2246_30886ignoreE,@object
	.size		_ZN39_INTERNAL_4eec45b5_4_k_cu_a2ac2246_30884cuda3std3__441_GLOBAL__N__4eec45b5_4_k_cu_a2ac2246_30886ignoreE,(_ZN39_INTERNAL_4eec45b5_4_k_cu_a2ac2246_30884cute7productE - _ZN39_INTERNAL_4eec45b5_4_k_cu_a2ac2246_30884cuda3std3__441_GLOBAL__N__4eec45b5_4_k_cu_a2ac2246_30886ignoreE)
_ZN39_INTERNAL_4eec45b5_4_k_cu_a2ac2246_30884cuda3std3__441_GLOBAL__N__4eec45b5_4_k_cu_a2ac2246_30886ignoreE:
	.zero		1
	.type		_ZN39_INTERNAL_4eec45b5_4_k_cu_a2ac2246_30884cute7productE,@object
	.size		_ZN39_INTERNAL_4eec45b5_4_k_cu_a2ac2246_30884cute7productE,(_ZN39_INTERNAL_4eec45b5_4_k_cu_a2ac2246_30884cuda3std3__45__cpo3endE - _ZN39_INTERNAL_4eec45b5_4_k_cu_a2ac2246_30884cute7productE)
_ZN39_INTERNAL_4eec45b5_4_k_cu_a2ac2246_30884cute7productE:
	.zero		1
	.type		_ZN39_INTERNAL_4eec45b5_4_k_cu_a2ac2246_30884cuda3std3__45__cpo3endE,@object
	.size		_ZN39_INTERNAL_4eec45b5_4_k_cu_a2ac2246_30884cuda3std3__45__cpo3endE,(_ZN39_INTERNAL_4eec45b5_4_k_cu_a2ac2246_30884cuda3std3__419piecewise_constructE - _ZN39_INTERNAL_4eec45b5_4_k_cu_a2ac2246_30884cuda3std3__45__cpo3endE)
_ZN39_INTERNAL_4eec45b5_4_k_cu_a2ac2246_30884cuda3std3__45__cpo3endE:
	.zero		1
	.type		_ZN39_INTERNAL_4eec45b5_4_k_cu_a2ac2246_30884cuda3std3__419piecewise_constructE,@object
	.size		_ZN39_INTERNAL_4eec45b5_4_k_cu_a2ac2246_30884cuda3std3__419piecewise_constructE,(_ZN39_INTERNAL_4eec45b5_4_k_cu_a2ac2246_30884cuda3std3__45__cpo4cendE - _ZN39_INTERNAL_4eec45b5_4_k_cu_a2ac2246_30884cuda3std3__419piecewise_constructE)
_ZN39_INTERNAL_4eec45b5_4_k_cu_a2ac2246_30884cuda3std3__419piecewise_constructE:
	.zero		1
	.type		_ZN39_INTERNAL_4eec45b5_4_k_cu_a2ac2246_30884cuda3std3__45__cpo4cendE,@object
	.size		_ZN39_INTERNAL_4eec45b5_4_k_cu_a2ac2246_30884cuda3std3__45__cpo4cendE,(_ZN39_INTERNAL_4eec45b5_4_k_cu_a2ac2246_30884cuda3std6ranges3__45__cpo4swapE - _ZN39_INTERNAL_4eec45b5_4_k_cu_a2ac2246_30884cuda3std3__45__cpo4cendE)
_ZN39_INTERNAL_4eec45b5_4_k_cu_a2ac2246_30884cuda3std3__45__cpo4cendE:
	.zero		1
	.type		_ZN39_INTERNAL_4eec45b5_4_k_cu_a2ac2246_30884cuda3std6ranges3__45__cpo4swapE,@object
	.size		_ZN39_INTERNAL_4eec45b5_4_k_cu_a2ac2246_30884cuda3std6ranges3__45__cpo4swapE,(.L_8 - _ZN39_INTERNAL_4eec45b5_4_k_cu_a2ac2246_30884cuda3std6ranges3__45__cpo4swapE)
_ZN39_INTERNAL_4eec45b5_4_k_cu_a2ac2246_30884cuda3std6ranges3__45__cpo4swapE:
	.zero		1
.L_8:


//--------------------- .nv.constant0._ZN7cutlass13device_kernelINS_4gemm6kernel13GemmUniversalIN4cute5tupleIJiiiiEEENS1_10collective13CollectiveMmaINS1_34MainloopSm90TmaGmmaWarpSpecializedILi4ENS5_IJNS4_1CILi1EEESB_SB_EEENS1_32KernelTmaWarpSpecializedPingpongEEENS5_IJNSA_ILi64EEENSA_ILi128EEESG_EEENS_6half_tENS5_IJlSB_lEEESI_SJ_NS4_8TiledMMAINS4_8MMA_AtomIJNS4_4SM904GMMA26MMA_64x128x16_F32F16F16_SSILNSN_5MajorE0ELSP_0ELNSN_7ScaleInE1ELSQ_1EEEEEENS4_6LayoutISC_NS5_IJNSA_ILi0EEESU_SU_EEEEENS5_IJNS4_10UnderscoreESX_SX_EEEEENS4_13SM90_TMA_LOADENS4_14ComposedLayoutINS4_7SwizzleILi3ELi4ELi3EEENS4_18smem_ptr_flag_bitsILi16EEENST_INS5_IJNSA_ILi8EEESF_EEENS5_IJSF_SB_EEEEEEEvNS4_8identityES10_S1A_vS1B_EENS_8epilogue10collective6detail29Sm90TmaWarpSpecializedAdapterINS1E_15DefaultEpilogueISI_SJ_SJ_NS1D_6thread17LinearCombinationISI_Li1EffLNS1I_9ScaleType4KindE0ELNS_15FloatRoundStyleE2ESI_EENS1_15EpilogueDefaultEEEEEvvEEEEvNT_6ParamsE --------------------------
	.section	.nv.constant0._ZN7cutlass13device_kernelINS_4gemm6kernel13GemmUniversalIN4cute5tupleIJiiiiEEENS1_10collective13CollectiveMmaINS1_34MainloopSm90TmaGmmaWarpSpecializedILi4ENS5_IJNS4_1CILi1EEESB_SB_EEENS1_32KernelTmaWarpSpecializedPingpongEEENS5_IJNSA_ILi64EEENSA_ILi128EEESG_EEENS_6half_tENS5_IJlSB_lEEESI_SJ_NS4_8TiledMMAINS4_8MMA_AtomIJNS4_4SM904GMMA26MMA_64x128x16_F32F16F16_SSILNSN_5MajorE0ELSP_0ELNSN_7ScaleInE1ELSQ_1EEEEEENS4_6LayoutISC_NS5_IJNSA_ILi0EEESU_SU_EEEEENS5_IJNS4_10UnderscoreESX_SX_EEEEENS4_13SM90_TMA_LOADENS4_14ComposedLayoutINS4_7SwizzleILi3ELi4ELi3EEENS4_18smem_ptr_flag_bitsILi16EEENST_INS5_IJNSA_ILi8EEESF_EEENS5_IJSF_SB_EEEEEEEvNS4_8identityES10_S1A_vS1B_EENS_8epilogue10collective6detail29Sm90TmaWarpSpecializedAdapterINS1E_15DefaultEpilogueISI_SJ_SJ_NS1D_6thread17LinearCombinationISI_Li1EffLNS1I_9ScaleType4KindE0ELNS_15FloatRoundStyleE2ESI_EENS1_15EpilogueDefaultEEEEEvvEEEEvNT_6ParamsE,"a",@progbits
	.sectionflags	@""
	.align	4
.nv.constant0._ZN7cutlass13device_kernelINS_4gemm6kernel13GemmUniversalIN4cute5tupleIJiiiiEEENS1_10collective13CollectiveMmaINS1_34MainloopSm90TmaGmmaWarpSpecializedILi4ENS5_IJNS4_1CILi1EEESB_SB_EEENS1_32KernelTmaWarpSpecializedPingpongEEENS5_IJNSA_ILi64EEENSA_ILi128EEESG_EEENS_6half_tENS5_IJlSB_lEEESI_SJ_NS4_8TiledMMAINS4_8MMA_AtomIJNS4_4SM904GMMA26MMA_64x128x16_F32F16F16_SSILNSN_5MajorE0ELSP_0ELNSN_7ScaleInE1ELSQ_1EEEEEENS4_6LayoutISC_NS5_IJNSA_ILi0EEESU_SU_EEEEENS5_IJNS4_10UnderscoreESX_SX_EEEEENS4_13SM90_TMA_LOADENS4_14ComposedLayoutINS4_7SwizzleILi3ELi4ELi3EEENS4_18smem_ptr_flag_bitsILi16EEENST_INS5_IJNSA_ILi8EEESF_EEENS5_IJSF_SB_EEEEEEEvNS4_8identityES10_S1A_vS1B_EENS_8epilogue10collective6detail29Sm90TmaWarpSpecializedAdapterINS1E_15DefaultEpilogueISI_SJ_SJ_NS1D_6thread17LinearCombinationISI_Li1EffLNS1I_9ScaleType4KindE0ELNS_15FloatRoundStyleE2ESI_EENS1_15EpilogueDefaultEEEEEvvEEEEvNT_6ParamsE:
	.zero		1664


//--------------------- SYMBOLS --------------------------

	.type		.nv.reservedSmem.offset0,@object
	.size		.nv.reservedSmem.offset0,0x4
	.type		__assertfail,@function
